//
// Generated by NVIDIA NVVM Compiler
//
// Compiler Build ID: CL-36424714
// Cuda compilation tools, release 13.0, V13.0.88
// Based on NVVM 20.0.0
//

.version 9.0
.target sm_100
.address_size 64

	// .globl	_Z6kernelP6float4S0_jjfbS_fb
.global .align 4 .b8 __cudart_i2opi_f[24] = {65, 144, 67, 60, 153, 149, 98, 219, 192, 221, 52, 245, 209, 87, 39, 252, 41, 21, 68, 78, 110, 131, 249, 162};

.visible .entry _Z6kernelP6float4S0_jjfbS_fb(
	.param .u64 .ptr .align 1 _Z6kernelP6float4S0_jjfbS_fb_param_0,
	.param .u64 .ptr .align 1 _Z6kernelP6float4S0_jjfbS_fb_param_1,
	.param .u32 _Z6kernelP6float4S0_jjfbS_fb_param_2,
	.param .u32 _Z6kernelP6float4S0_jjfbS_fb_param_3,
	.param .f32 _Z6kernelP6float4S0_jjfbS_fb_param_4,
	.param .u8 _Z6kernelP6float4S0_jjfbS_fb_param_5,
	.param .align 16 .b8 _Z6kernelP6float4S0_jjfbS_fb_param_6[16],
	.param .f32 _Z6kernelP6float4S0_jjfbS_fb_param_7,
	.param .u8 _Z6kernelP6float4S0_jjfbS_fb_param_8
)
{
	.local .align 4 .b8 	__local_depot0[28];
	.reg .b64 	%SP;
	.reg .b64 	%SPL;
	.reg .pred 	%p<22>;
	.reg .b16 	%rs<3>;
	.reg .b32 	%r<94>;
	.reg .b32 	%f<102>;
	.reg .b64 	%rd<52>;
	.reg .b64 	%fd<5>;

	mov.u64 	%SPL, __local_depot0;
	ld.param.u64 	%rd20, [_Z6kernelP6float4S0_jjfbS_fb_param_0];
	ld.param.u64 	%rd21, [_Z6kernelP6float4S0_jjfbS_fb_param_1];
	ld.param.u32 	%r31, [_Z6kernelP6float4S0_jjfbS_fb_param_2];
	ld.param.u32 	%r32, [_Z6kernelP6float4S0_jjfbS_fb_param_3];
	ld.param.f32 	%f21, [_Z6kernelP6float4S0_jjfbS_fb_param_4];
	ld.param.s8 	%rs1, [_Z6kernelP6float4S0_jjfbS_fb_param_5];
	ld.param.v4.f32 	{%f22, %f23, %f24, %f25}, [_Z6kernelP6float4S0_jjfbS_fb_param_6];
	ld.param.f32 	%f26, [_Z6kernelP6float4S0_jjfbS_fb_param_7];
	ld.param.s8 	%rs2, [_Z6kernelP6float4S0_jjfbS_fb_param_8];
	cvta.to.global.u64 	%rd1, %rd21;
	cvta.to.global.u64 	%rd2, %rd20;
	add.u64 	%rd3, %SPL, 0;
	mov.u32 	%r33, %ctaid.x;
	mov.u32 	%r34, %ntid.x;
	mov.u32 	%r35, %tid.x;
	mad.lo.s32 	%r1, %r33, %r34, %r35;
	mov.u32 	%r36, %ctaid.y;
	mov.u32 	%r37, %ntid.y;
	mov.u32 	%r38, %tid.y;
	mad.lo.s32 	%r2, %r36, %r37, %r38;
	cvt.rn.f32.u32 	%f27, %r1;
	cvt.rn.f32.u32 	%f28, %r31;
	div.rn.f32 	%f29, %f27, %f28;
	cvt.rn.f32.u32 	%f30, %r2;
	cvt.rn.f32.u32 	%f31, %r32;
	div.rn.f32 	%f32, %f30, %f31;
	fma.rn.f32 	%f1, %f29, 0f40000000, 0fBF800000;
	fma.rn.f32 	%f2, %f32, 0f40000000, 0fBF800000;
	fma.rn.f32 	%f3, %f1, 0f40800000, %f21;
	mul.f32 	%f33, %f3, 0f3F22F983;
	cvt.rni.s32.f32 	%r89, %f33;
	cvt.rn.f32.s32 	%f34, %r89;
	fma.rn.f32 	%f35, %f34, 0fBFC90FDA, %f3;
	fma.rn.f32 	%f36, %f34, 0fB3A22168, %f35;
	fma.rn.f32 	%f97, %f34, 0fA7C234C5, %f36;
	abs.f32 	%f5, %f3;
	setp.ltu.f32 	%p1, %f5, 0f47CE4780;
	@%p1 bra 	$L__BB0_8;
	setp.neu.f32 	%p2, %f5, 0f7F800000;
	@%p2 bra 	$L__BB0_3;
	mov.f32 	%f39, 0f00000000;
	mul.rn.f32 	%f97, %f3, %f39;
	mov.b32 	%r89, 0;
	bra.uni 	$L__BB0_8;
$L__BB0_3:
	mov.b32 	%r4, %f3;
	shl.b32 	%r40, %r4, 8;
	or.b32  	%r5, %r40, -2147483648;
	mov.b64 	%rd48, 0;
	mov.b32 	%r86, 0;
	mov.u64 	%rd46, __cudart_i2opi_f;
	mov.u64 	%rd47, %rd3;
$L__BB0_4:
	.pragma "nounroll";
	ld.global.nc.u32 	%r41, [%rd46];
	mad.wide.u32 	%rd25, %r41, %r5, %rd48;
	shr.u64 	%rd48, %rd25, 32;
	st.local.u32 	[%rd47], %rd25;
	add.s32 	%r86, %r86, 1;
	add.s64 	%rd47, %rd47, 4;
	add.s64 	%rd46, %rd46, 4;
	setp.ne.s32 	%p3, %r86, 6;
	@%p3 bra 	$L__BB0_4;
	shr.u32 	%r42, %r4, 23;
	st.local.u32 	[%rd3+24], %rd48;
	and.b32  	%r8, %r42, 31;
	and.b32  	%r43, %r42, 224;
	add.s32 	%r44, %r43, -128;
	shr.u32 	%r45, %r44, 5;
	mul.wide.u32 	%rd26, %r45, 4;
	sub.s64 	%rd10, %rd3, %rd26;
	ld.local.u32 	%r87, [%rd10+24];
	ld.local.u32 	%r88, [%rd10+20];
	setp.eq.s32 	%p4, %r8, 0;
	@%p4 bra 	$L__BB0_7;
	shf.l.wrap.b32 	%r87, %r88, %r87, %r8;
	ld.local.u32 	%r46, [%rd10+16];
	shf.l.wrap.b32 	%r88, %r46, %r88, %r8;
$L__BB0_7:
	shr.u32 	%r47, %r87, 30;
	shf.l.wrap.b32 	%r48, %r88, %r87, 2;
	shl.b32 	%r49, %r88, 2;
	shr.u32 	%r50, %r48, 31;
	add.s32 	%r51, %r50, %r47;
	neg.s32 	%r52, %r51;
	setp.lt.s32 	%p5, %r4, 0;
	selp.b32 	%r89, %r52, %r51, %p5;
	xor.b32  	%r53, %r48, %r4;
	shr.s32 	%r54, %r48, 31;
	xor.b32  	%r55, %r54, %r48;
	xor.b32  	%r56, %r54, %r49;
	cvt.u64.u32 	%rd27, %r55;
	shl.b64 	%rd28, %rd27, 32;
	cvt.u64.u32 	%rd29, %r56;
	or.b64  	%rd30, %rd28, %rd29;
	cvt.rn.f64.s64 	%fd1, %rd30;
	mul.f64 	%fd2, %fd1, 0d3BF921FB54442D19;
	cvt.rn.f32.f64 	%f37, %fd2;
	neg.f32 	%f38, %f37;
	setp.lt.s32 	%p6, %r53, 0;
	selp.f32 	%f97, %f38, %f37, %p6;
$L__BB0_8:
	mul.rn.f32 	%f40, %f97, %f97;
	and.b32  	%r58, %r89, 1;
	setp.eq.b32 	%p7, %r58, 1;
	selp.f32 	%f41, 0f3F800000, %f97, %p7;
	fma.rn.f32 	%f42, %f40, %f41, 0f00000000;
	fma.rn.f32 	%f43, %f40, 0f37CBAC00, 0fBAB607ED;
	selp.f32 	%f44, %f43, 0fB94D4153, %p7;
	selp.f32 	%f45, 0f3D2AAABB, 0f3C0885E4, %p7;
	fma.rn.f32 	%f46, %f44, %f40, %f45;
	selp.f32 	%f47, 0fBEFFFFFF, 0fBE2AAAA8, %p7;
	fma.rn.f32 	%f48, %f46, %f40, %f47;
	fma.rn.f32 	%f49, %f48, %f42, %f41;
	and.b32  	%r59, %r89, 2;
	setp.eq.s32 	%p8, %r59, 0;
	mov.f32 	%f50, 0f00000000;
	sub.f32 	%f51, %f50, %f49;
	selp.f32 	%f9, %f49, %f51, %p8;
	fma.rn.f32 	%f10, %f2, 0f40800000, %f21;
	mul.f32 	%f52, %f10, 0f3F22F983;
	cvt.rni.s32.f32 	%r93, %f52;
	cvt.rn.f32.s32 	%f53, %r93;
	fma.rn.f32 	%f54, %f53, 0fBFC90FDA, %f10;
	fma.rn.f32 	%f55, %f53, 0fB3A22168, %f54;
	fma.rn.f32 	%f98, %f53, 0fA7C234C5, %f55;
	abs.f32 	%f12, %f10;
	setp.ltu.f32 	%p9, %f12, 0f47CE4780;
	@%p9 bra 	$L__BB0_16;
	setp.neu.f32 	%p10, %f12, 0f7F800000;
	@%p10 bra 	$L__BB0_11;
	mov.f32 	%f58, 0f00000000;
	mul.rn.f32 	%f98, %f10, %f58;
	mov.b32 	%r93, 0;
	bra.uni 	$L__BB0_16;
$L__BB0_11:
	mov.b32 	%r18, %f10;
	shl.b32 	%r61, %r18, 8;
	or.b32  	%r19, %r61, -2147483648;
	mov.b64 	%rd51, 0;
	mov.b32 	%r90, 0;
	mov.u64 	%rd49, __cudart_i2opi_f;
	mov.u64 	%rd50, %rd3;
$L__BB0_12:
	.pragma "nounroll";
	ld.global.nc.u32 	%r62, [%rd49];
	mad.wide.u32 	%rd33, %r62, %r19, %rd51;
	shr.u64 	%rd51, %rd33, 32;
	st.local.u32 	[%rd50], %rd33;
	add.s32 	%r90, %r90, 1;
	add.s64 	%rd50, %rd50, 4;
	add.s64 	%rd49, %rd49, 4;
	setp.ne.s32 	%p11, %r90, 6;
	@%p11 bra 	$L__BB0_12;
	shr.u32 	%r63, %r18, 23;
	st.local.u32 	[%rd3+24], %rd51;
	and.b32  	%r22, %r63, 31;
	and.b32  	%r64, %r63, 224;
	add.s32 	%r65, %r64, -128;
	shr.u32 	%r66, %r65, 5;
	mul.wide.u32 	%rd34, %r66, 4;
	sub.s64 	%rd17, %rd3, %rd34;
	ld.local.u32 	%r91, [%rd17+24];
	ld.local.u32 	%r92, [%rd17+20];
	setp.eq.s32 	%p12, %r22, 0;
	@%p12 bra 	$L__BB0_15;
	shf.l.wrap.b32 	%r91, %r92, %r91, %r22;
	ld.local.u32 	%r67, [%rd17+16];
	shf.l.wrap.b32 	%r92, %r67, %r92, %r22;
$L__BB0_15:
	shr.u32 	%r68, %r91, 30;
	shf.l.wrap.b32 	%r69, %r92, %r91, 2;
	shl.b32 	%r70, %r92, 2;
	shr.u32 	%r71, %r69, 31;
	add.s32 	%r72, %r71, %r68;
	neg.s32 	%r73, %r72;
	setp.lt.s32 	%p13, %r18, 0;
	selp.b32 	%r93, %r73, %r72, %p13;
	xor.b32  	%r74, %r69, %r18;
	shr.s32 	%r75, %r69, 31;
	xor.b32  	%r76, %r75, %r69;
	xor.b32  	%r77, %r75, %r70;
	cvt.u64.u32 	%rd35, %r76;
	shl.b64 	%rd36, %rd35, 32;
	cvt.u64.u32 	%rd37, %r77;
	or.b64  	%rd38, %rd36, %rd37;
	cvt.rn.f64.s64 	%fd3, %rd38;
	mul.f64 	%fd4, %fd3, 0d3BF921FB54442D19;
	cvt.rn.f32.f64 	%f56, %fd4;
	neg.f32 	%f57, %f56;
	setp.lt.s32 	%p14, %r74, 0;
	selp.f32 	%f98, %f57, %f56, %p14;
$L__BB0_16:
	add.s32 	%r79, %r93, 1;
	mul.rn.f32 	%f59, %f98, %f98;
	and.b32  	%r80, %r93, 1;
	setp.eq.b32 	%p15, %r80, 1;
	selp.f32 	%f60, %f98, 0f3F800000, %p15;
	fma.rn.f32 	%f61, %f59, %f60, 0f00000000;
	fma.rn.f32 	%f62, %f59, 0f37CBAC00, 0fBAB607ED;
	selp.f32 	%f63, 0fB94D4153, %f62, %p15;
	selp.f32 	%f64, 0f3C0885E4, 0f3D2AAABB, %p15;
	fma.rn.f32 	%f65, %f63, %f59, %f64;
	selp.f32 	%f66, 0fBE2AAAA8, 0fBEFFFFFF, %p15;
	fma.rn.f32 	%f67, %f65, %f59, %f66;
	fma.rn.f32 	%f68, %f67, %f61, %f60;
	and.b32  	%r81, %r79, 2;
	setp.eq.s32 	%p16, %r81, 0;
	mov.f32 	%f69, 0f00000000;
	sub.f32 	%f70, %f69, %f68;
	selp.f32 	%f71, %f68, %f70, %p16;
	mul.f32 	%f72, %f9, %f71;
	mul.f32 	%f16, %f72, 0f3F000000;
	setp.eq.s16 	%p17, %rs1, 0;
	@%p17 bra 	$L__BB0_21;
	setp.eq.s16 	%p18, %rs2, 0;
	@%p18 bra 	$L__BB0_19;
	add.f32 	%f73, %f26, %f16;
	mad.lo.s32 	%r82, %r31, %r2, %r1;
	mul.wide.u32 	%rd39, %r82, 16;
	add.s64 	%rd40, %rd2, %rd39;
	mov.f32 	%f74, 0f3F800000;
	st.global.v4.f32 	[%rd40], {%f1, %f2, %f73, %f74};
	bra.uni 	$L__BB0_20;
$L__BB0_19:
	mad.lo.s32 	%r83, %r31, %r2, %r1;
	mul.wide.u32 	%rd41, %r83, 16;
	add.s64 	%rd42, %rd2, %rd41;
	mov.f32 	%f75, 0f3F800000;
	st.global.v4.f32 	[%rd42], {%f1, %f2, %f26, %f75};
$L__BB0_20:
	mad.lo.s32 	%r84, %r31, %r2, %r1;
	mul.wide.u32 	%rd43, %r84, 16;
	add.s64 	%rd44, %rd1, %rd43;
	mov.f32 	%f76, 0f3F800000;
	mov.f32 	%f77, 0f437F0000;
	mov.f32 	%f78, 0f00000000;
	st.global.v4.f32 	[%rd44], {%f78, %f77, %f78, %f76};
	bra.uni 	$L__BB0_26;
$L__BB0_21:
	mad.lo.s32 	%r85, %r31, %r2, %r1;
	mul.wide.u32 	%rd45, %r85, 16;
	add.s64 	%rd18, %rd2, %rd45;
	.pragma "used_bytes_mask 4095";
	ld.global.v4.f32 	{%f81, %f82, %f83, %f84}, [%rd18];
	add.s64 	%rd19, %rd1, %rd45;
	mul.f32 	%f85, %f23, %f82;
	fma.rn.f32 	%f86, %f22, %f81, %f85;
	fma.rn.f32 	%f87, %f24, %f83, %f86;
	add.f32 	%f88, %f25, %f87;
	add.f32 	%f89, %f88, 0f358637BD;
	setp.leu.f32 	%p19, %f89, 0f00000000;
	mov.f32 	%f100, 0f437F0000;
	mov.f32 	%f99, 0f00000000;
	mov.f32 	%f101, %f99;
	@%p19 bra 	$L__BB0_23;
	ld.global.f32 	%f92, [%rd19];
	setp.neu.f32 	%p20, %f92, 0f437F0000;
	selp.f32 	%f99, 0f437F0000, 0f00000000, %p20;
	mov.f32 	%f101, 0f437F0000;
	mov.f32 	%f100, 0f00000000;
$L__BB0_23:
	mov.f32 	%f93, 0f3F800000;
	st.global.v4.f32 	[%rd19], {%f101, %f100, %f99, %f93};
	setp.eq.s16 	%p21, %rs2, 0;
	@%p21 bra 	$L__BB0_25;
	add.f32 	%f94, %f26, %f16;
	mov.f32 	%f95, 0f3F800000;
	st.global.v4.f32 	[%rd18], {%f1, %f2, %f94, %f95};
	bra.uni 	$L__BB0_26;
$L__BB0_25:
	mov.f32 	%f96, 0f3F800000;
	st.global.v4.f32 	[%rd18], {%f1, %f2, %f26, %f96};
$L__BB0_26:
	ret;

}
	// .globl	_Z18kernel_clip_sphereP6float4S0_jjfbS_ffb
.visible .entry _Z18kernel_clip_sphereP6float4S0_jjfbS_ffb(
	.param .u64 .ptr .align 1 _Z18kernel_clip_sphereP6float4S0_jjfbS_ffb_param_0,
	.param .u64 .ptr .align 1 _Z18kernel_clip_sphereP6float4S0_jjfbS_ffb_param_1,
	.param .u32 _Z18kernel_clip_sphereP6float4S0_jjfbS_ffb_param_2,
	.param .u32 _Z18kernel_clip_sphereP6float4S0_jjfbS_ffb_param_3,
	.param .f32 _Z18kernel_clip_sphereP6float4S0_jjfbS_ffb_param_4,
	.param .u8 _Z18kernel_clip_sphereP6float4S0_jjfbS_ffb_param_5,
	.param .align 16 .b8 _Z18kernel_clip_sphereP6float4S0_jjfbS_ffb_param_6[16],
	.param .f32 _Z18kernel_clip_sphereP6float4S0_jjfbS_ffb_param_7,
	.param .f32 _Z18kernel_clip_sphereP6float4S0_jjfbS_ffb_param_8,
	.param .u8 _Z18kernel_clip_sphereP6float4S0_jjfbS_ffb_param_9
)
{
	.local .align 4 .b8 	__local_depot1[28];
	.reg .b64 	%SP;
	.reg .b64 	%SPL;
	.reg .pred 	%p<22>;
	.reg .b16 	%rs<3>;
	.reg .b32 	%r<94>;
	.reg .b32 	%f<109>;
	.reg .b64 	%rd<52>;
	.reg .b64 	%fd<5>;

	mov.u64 	%SPL, __local_depot1;
	ld.param.u64 	%rd20, [_Z18kernel_clip_sphereP6float4S0_jjfbS_ffb_param_0];
	ld.param.u64 	%rd21, [_Z18kernel_clip_sphereP6float4S0_jjfbS_ffb_param_1];
	ld.param.u32 	%r31, [_Z18kernel_clip_sphereP6float4S0_jjfbS_ffb_param_2];
	ld.param.u32 	%r32, [_Z18kernel_clip_sphereP6float4S0_jjfbS_ffb_param_3];
	ld.param.f32 	%f22, [_Z18kernel_clip_sphereP6float4S0_jjfbS_ffb_param_4];
	ld.param.s8 	%rs1, [_Z18kernel_clip_sphereP6float4S0_jjfbS_ffb_param_5];
	ld.param.v4.f32 	{%f23, %f24, %f25, %f26}, [_Z18kernel_clip_sphereP6float4S0_jjfbS_ffb_param_6];
	ld.param.f32 	%f27, [_Z18kernel_clip_sphereP6float4S0_jjfbS_ffb_param_7];
	ld.param.f32 	%f28, [_Z18kernel_clip_sphereP6float4S0_jjfbS_ffb_param_8];
	ld.param.s8 	%rs2, [_Z18kernel_clip_sphereP6float4S0_jjfbS_ffb_param_9];
	cvta.to.global.u64 	%rd1, %rd21;
	cvta.to.global.u64 	%rd2, %rd20;
	add.u64 	%rd3, %SPL, 0;
	mov.u32 	%r33, %ctaid.x;
	mov.u32 	%r34, %ntid.x;
	mov.u32 	%r35, %tid.x;
	mad.lo.s32 	%r1, %r33, %r34, %r35;
	mov.u32 	%r36, %ctaid.y;
	mov.u32 	%r37, %ntid.y;
	mov.u32 	%r38, %tid.y;
	mad.lo.s32 	%r2, %r36, %r37, %r38;
	cvt.rn.f32.u32 	%f29, %r1;
	cvt.rn.f32.u32 	%f30, %r31;
	div.rn.f32 	%f31, %f29, %f30;
	cvt.rn.f32.u32 	%f32, %r2;
	cvt.rn.f32.u32 	%f33, %r32;
	div.rn.f32 	%f34, %f32, %f33;
	fma.rn.f32 	%f1, %f31, 0f40000000, 0fBF800000;
	fma.rn.f32 	%f2, %f34, 0f40000000, 0fBF800000;
	fma.rn.f32 	%f3, %f1, 0f40800000, %f22;
	mul.f32 	%f35, %f3, 0f3F22F983;
	cvt.rni.s32.f32 	%r89, %f35;
	cvt.rn.f32.s32 	%f36, %r89;
	fma.rn.f32 	%f37, %f36, 0fBFC90FDA, %f3;
	fma.rn.f32 	%f38, %f36, 0fB3A22168, %f37;
	fma.rn.f32 	%f103, %f36, 0fA7C234C5, %f38;
	abs.f32 	%f5, %f3;
	setp.ltu.f32 	%p1, %f5, 0f47CE4780;
	@%p1 bra 	$L__BB1_8;
	setp.neu.f32 	%p2, %f5, 0f7F800000;
	@%p2 bra 	$L__BB1_3;
	mov.f32 	%f41, 0f00000000;
	mul.rn.f32 	%f103, %f3, %f41;
	mov.b32 	%r89, 0;
	bra.uni 	$L__BB1_8;
$L__BB1_3:
	mov.b32 	%r4, %f3;
	shl.b32 	%r40, %r4, 8;
	or.b32  	%r5, %r40, -2147483648;
	mov.b64 	%rd48, 0;
	mov.b32 	%r86, 0;
	mov.u64 	%rd46, __cudart_i2opi_f;
	mov.u64 	%rd47, %rd3;
$L__BB1_4:
	.pragma "nounroll";
	ld.global.nc.u32 	%r41, [%rd46];
	mad.wide.u32 	%rd25, %r41, %r5, %rd48;
	shr.u64 	%rd48, %rd25, 32;
	st.local.u32 	[%rd47], %rd25;
	add.s32 	%r86, %r86, 1;
	add.s64 	%rd47, %rd47, 4;
	add.s64 	%rd46, %rd46, 4;
	setp.ne.s32 	%p3, %r86, 6;
	@%p3 bra 	$L__BB1_4;
	shr.u32 	%r42, %r4, 23;
	st.local.u32 	[%rd3+24], %rd48;
	and.b32  	%r8, %r42, 31;
	and.b32  	%r43, %r42, 224;
	add.s32 	%r44, %r43, -128;
	shr.u32 	%r45, %r44, 5;
	mul.wide.u32 	%rd26, %r45, 4;
	sub.s64 	%rd10, %rd3, %rd26;
	ld.local.u32 	%r87, [%rd10+24];
	ld.local.u32 	%r88, [%rd10+20];
	setp.eq.s32 	%p4, %r8, 0;
	@%p4 bra 	$L__BB1_7;
	shf.l.wrap.b32 	%r87, %r88, %r87, %r8;
	ld.local.u32 	%r46, [%rd10+16];
	shf.l.wrap.b32 	%r88, %r46, %r88, %r8;
$L__BB1_7:
	shr.u32 	%r47, %r87, 30;
	shf.l.wrap.b32 	%r48, %r88, %r87, 2;
	shl.b32 	%r49, %r88, 2;
	shr.u32 	%r50, %r48, 31;
	add.s32 	%r51, %r50, %r47;
	neg.s32 	%r52, %r51;
	setp.lt.s32 	%p5, %r4, 0;
	selp.b32 	%r89, %r52, %r51, %p5;
	xor.b32  	%r53, %r48, %r4;
	shr.s32 	%r54, %r48, 31;
	xor.b32  	%r55, %r54, %r48;
	xor.b32  	%r56, %r54, %r49;
	cvt.u64.u32 	%rd27, %r55;
	shl.b64 	%rd28, %rd27, 32;
	cvt.u64.u32 	%rd29, %r56;
	or.b64  	%rd30, %rd28, %rd29;
	cvt.rn.f64.s64 	%fd1, %rd30;
	mul.f64 	%fd2, %fd1, 0d3BF921FB54442D19;
	cvt.rn.f32.f64 	%f39, %fd2;
	neg.f32 	%f40, %f39;
	setp.lt.s32 	%p6, %r53, 0;
	selp.f32 	%f103, %f40, %f39, %p6;
$L__BB1_8:
	mul.rn.f32 	%f42, %f103, %f103;
	and.b32  	%r58, %r89, 1;
	setp.eq.b32 	%p7, %r58, 1;
	selp.f32 	%f43, 0f3F800000, %f103, %p7;
	fma.rn.f32 	%f44, %f42, %f43, 0f00000000;
	fma.rn.f32 	%f45, %f42, 0f37CBAC00, 0fBAB607ED;
	selp.f32 	%f46, %f45, 0fB94D4153, %p7;
	selp.f32 	%f47, 0f3D2AAABB, 0f3C0885E4, %p7;
	fma.rn.f32 	%f48, %f46, %f42, %f47;
	selp.f32 	%f49, 0fBEFFFFFF, 0fBE2AAAA8, %p7;
	fma.rn.f32 	%f50, %f48, %f42, %f49;
	fma.rn.f32 	%f51, %f50, %f44, %f43;
	and.b32  	%r59, %r89, 2;
	setp.eq.s32 	%p8, %r59, 0;
	mov.f32 	%f52, 0f00000000;
	sub.f32 	%f53, %f52, %f51;
	selp.f32 	%f9, %f51, %f53, %p8;
	fma.rn.f32 	%f10, %f2, 0f40800000, %f22;
	mul.f32 	%f54, %f10, 0f3F22F983;
	cvt.rni.s32.f32 	%r93, %f54;
	cvt.rn.f32.s32 	%f55, %r93;
	fma.rn.f32 	%f56, %f55, 0fBFC90FDA, %f10;
	fma.rn.f32 	%f57, %f55, 0fB3A22168, %f56;
	fma.rn.f32 	%f104, %f55, 0fA7C234C5, %f57;
	abs.f32 	%f12, %f10;
	setp.ltu.f32 	%p9, %f12, 0f47CE4780;
	@%p9 bra 	$L__BB1_16;
	setp.neu.f32 	%p10, %f12, 0f7F800000;
	@%p10 bra 	$L__BB1_11;
	mov.f32 	%f60, 0f00000000;
	mul.rn.f32 	%f104, %f10, %f60;
	mov.b32 	%r93, 0;
	bra.uni 	$L__BB1_16;
$L__BB1_11:
	mov.b32 	%r18, %f10;
	shl.b32 	%r61, %r18, 8;
	or.b32  	%r19, %r61, -2147483648;
	mov.b64 	%rd51, 0;
	mov.b32 	%r90, 0;
	mov.u64 	%rd49, __cudart_i2opi_f;
	mov.u64 	%rd50, %rd3;
$L__BB1_12:
	.pragma "nounroll";
	ld.global.nc.u32 	%r62, [%rd49];
	mad.wide.u32 	%rd33, %r62, %r19, %rd51;
	shr.u64 	%rd51, %rd33, 32;
	st.local.u32 	[%rd50], %rd33;
	add.s32 	%r90, %r90, 1;
	add.s64 	%rd50, %rd50, 4;
	add.s64 	%rd49, %rd49, 4;
	setp.ne.s32 	%p11, %r90, 6;
	@%p11 bra 	$L__BB1_12;
	shr.u32 	%r63, %r18, 23;
	st.local.u32 	[%rd3+24], %rd51;
	and.b32  	%r22, %r63, 31;
	and.b32  	%r64, %r63, 224;
	add.s32 	%r65, %r64, -128;
	shr.u32 	%r66, %r65, 5;
	mul.wide.u32 	%rd34, %r66, 4;
	sub.s64 	%rd17, %rd3, %rd34;
	ld.local.u32 	%r91, [%rd17+24];
	ld.local.u32 	%r92, [%rd17+20];
	setp.eq.s32 	%p12, %r22, 0;
	@%p12 bra 	$L__BB1_15;
	shf.l.wrap.b32 	%r91, %r92, %r91, %r22;
	ld.local.u32 	%r67, [%rd17+16];
	shf.l.wrap.b32 	%r92, %r67, %r92, %r22;
$L__BB1_15:
	shr.u32 	%r68, %r91, 30;
	shf.l.wrap.b32 	%r69, %r92, %r91, 2;
	shl.b32 	%r70, %r92, 2;
	shr.u32 	%r71, %r69, 31;
	add.s32 	%r72, %r71, %r68;
	neg.s32 	%r73, %r72;
	setp.lt.s32 	%p13, %r18, 0;
	selp.b32 	%r93, %r73, %r72, %p13;
	xor.b32  	%r74, %r69, %r18;
	shr.s32 	%r75, %r69, 31;
	xor.b32  	%r76, %r75, %r69;
	xor.b32  	%r77, %r75, %r70;
	cvt.u64.u32 	%rd35, %r76;
	shl.b64 	%rd36, %rd35, 32;
	cvt.u64.u32 	%rd37, %r77;
	or.b64  	%rd38, %rd36, %rd37;
	cvt.rn.f64.s64 	%fd3, %rd38;
	mul.f64 	%fd4, %fd3, 0d3BF921FB54442D19;
	cvt.rn.f32.f64 	%f58, %fd4;
	neg.f32 	%f59, %f58;
	setp.lt.s32 	%p14, %r74, 0;
	selp.f32 	%f104, %f59, %f58, %p14;
$L__BB1_16:
	add.s32 	%r79, %r93, 1;
	mul.rn.f32 	%f61, %f104, %f104;
	and.b32  	%r80, %r93, 1;
	setp.eq.b32 	%p15, %r80, 1;
	selp.f32 	%f62, %f104, 0f3F800000, %p15;
	fma.rn.f32 	%f63, %f61, %f62, 0f00000000;
	fma.rn.f32 	%f64, %f61, 0f37CBAC00, 0fBAB607ED;
	selp.f32 	%f65, 0fB94D4153, %f64, %p15;
	selp.f32 	%f66, 0f3C0885E4, 0f3D2AAABB, %p15;
	fma.rn.f32 	%f67, %f65, %f61, %f66;
	selp.f32 	%f68, 0fBE2AAAA8, 0fBEFFFFFF, %p15;
	fma.rn.f32 	%f69, %f67, %f61, %f68;
	fma.rn.f32 	%f70, %f69, %f63, %f62;
	and.b32  	%r81, %r79, 2;
	setp.eq.s32 	%p16, %r81, 0;
	mov.f32 	%f71, 0f00000000;
	sub.f32 	%f72, %f71, %f70;
	selp.f32 	%f73, %f70, %f72, %p16;
	mul.f32 	%f74, %f9, %f73;
	mul.f32 	%f16, %f74, 0f3F000000;
	setp.eq.s16 	%p17, %rs1, 0;
	@%p17 bra 	$L__BB1_21;
	setp.eq.s16 	%p18, %rs2, 0;
	@%p18 bra 	$L__BB1_19;
	add.f32 	%f75, %f28, %f16;
	mad.lo.s32 	%r82, %r31, %r2, %r1;
	mul.wide.u32 	%rd39, %r82, 16;
	add.s64 	%rd40, %rd2, %rd39;
	mov.f32 	%f76, 0f3F800000;
	st.global.v4.f32 	[%rd40], {%f1, %f2, %f75, %f76};
	bra.uni 	$L__BB1_20;
$L__BB1_19:
	mad.lo.s32 	%r83, %r31, %r2, %r1;
	mul.wide.u32 	%rd41, %r83, 16;
	add.s64 	%rd42, %rd2, %rd41;
	mov.f32 	%f77, 0f3F800000;
	st.global.v4.f32 	[%rd42], {%f1, %f2, %f28, %f77};
$L__BB1_20:
	mad.lo.s32 	%r84, %r31, %r2, %r1;
	mul.wide.u32 	%rd43, %r84, 16;
	add.s64 	%rd44, %rd1, %rd43;
	mov.f32 	%f78, 0f3F800000;
	mov.f32 	%f79, 0f437F0000;
	mov.f32 	%f80, 0f00000000;
	st.global.v4.f32 	[%rd44], {%f80, %f79, %f80, %f78};
	bra.uni 	$L__BB1_26;
$L__BB1_21:
	mad.lo.s32 	%r85, %r31, %r2, %r1;
	mul.wide.u32 	%rd45, %r85, 16;
	add.s64 	%rd18, %rd2, %rd45;
	.pragma "used_bytes_mask 4095";
	ld.global.v4.f32 	{%f84, %f85, %f86, %f87}, [%rd18];
	add.s64 	%rd19, %rd1, %rd45;
	sub.f32 	%f88, %f84, %f23;
	sub.f32 	%f89, %f85, %f24;
	sub.f32 	%f90, %f86, %f25;
	mul.f32 	%f91, %f89, %f89;
	fma.rn.f32 	%f92, %f88, %f88, %f91;
	fma.rn.f32 	%f93, %f90, %f90, %f92;
	sqrt.rn.f32 	%f94, %f93;
	add.f32 	%f95, %f94, 0f358637BD;
	setp.geu.f32 	%p19, %f95, %f27;
	mov.f32 	%f107, 0f437F0000;
	mov.f32 	%f106, 0f00000000;
	mov.f32 	%f105, 0f3DCCCCCD;
	mov.f32 	%f108, %f106;
	@%p19 bra 	$L__BB1_23;
	ld.global.f32 	%f99, [%rd19];
	setp.neu.f32 	%p20, %f99, 0f437F0000;
	selp.f32 	%f106, 0f437F0000, 0f00000000, %p20;
	mov.f32 	%f108, 0f437F0000;
	mov.f32 	%f107, 0f00000000;
	mov.f32 	%f105, 0f3F800000;
$L__BB1_23:
	st.global.v4.f32 	[%rd19], {%f108, %f107, %f106, %f105};
	setp.eq.s16 	%p21, %rs2, 0;
	@%p21 bra 	$L__BB1_25;
	add.f32 	%f100, %f28, %f16;
	mov.f32 	%f101, 0f3F800000;
	st.global.v4.f32 	[%rd18], {%f1, %f2, %f100, %f101};
	bra.uni 	$L__BB1_26;
$L__BB1_25:
	mov.f32 	%f102, 0f3F800000;
	st.global.v4.f32 	[%rd18], {%f1, %f2, %f28, %f102};
$L__BB1_26:
	ret;

}
	// .globl	_Z28kernel_clip_surface_Y_saddleP6float4S0_jjfbS_fb
.visible .entry _Z28kernel_clip_surface_Y_saddleP6float4S0_jjfbS_fb(
	.param .u64 .ptr .align 1 _Z28kernel_clip_surface_Y_saddleP6float4S0_jjfbS_fb_param_0,
	.param .u64 .ptr .align 1 _Z28kernel_clip_surface_Y_saddleP6float4S0_jjfbS_fb_param_1,
	.param .u32 _Z28kernel_clip_surface_Y_saddleP6float4S0_jjfbS_fb_param_2,
	.param .u32 _Z28kernel_clip_surface_Y_saddleP6float4S0_jjfbS_fb_param_3,
	.param .f32 _Z28kernel_clip_surface_Y_saddleP6float4S0_jjfbS_fb_param_4,
	.param .u8 _Z28kernel_clip_surface_Y_saddleP6float4S0_jjfbS_fb_param_5,
	.param .align 16 .b8 _Z28kernel_clip_surface_Y_saddleP6float4S0_jjfbS_fb_param_6[16],
	.param .f32 _Z28kernel_clip_surface_Y_saddleP6float4S0_jjfbS_fb_param_7,
	.param .u8 _Z28kernel_clip_surface_Y_saddleP6float4S0_jjfbS_fb_param_8
)
{
	.local .align 4 .b8 	__local_depot2[28];
	.reg .b64 	%SP;
	.reg .b64 	%SPL;
	.reg .pred 	%p<22>;
	.reg .b16 	%rs<3>;
	.reg .b32 	%r<94>;
	.reg .b32 	%f<99>;
	.reg .b64 	%rd<52>;
	.reg .b64 	%fd<5>;

	mov.u64 	%SPL, __local_depot2;
	ld.param.u64 	%rd20, [_Z28kernel_clip_surface_Y_saddleP6float4S0_jjfbS_fb_param_0];
	ld.param.u64 	%rd21, [_Z28kernel_clip_surface_Y_saddleP6float4S0_jjfbS_fb_param_1];
	ld.param.u32 	%r31, [_Z28kernel_clip_surface_Y_saddleP6float4S0_jjfbS_fb_param_2];
	ld.param.u32 	%r32, [_Z28kernel_clip_surface_Y_saddleP6float4S0_jjfbS_fb_param_3];
	ld.param.f32 	%f22, [_Z28kernel_clip_surface_Y_saddleP6float4S0_jjfbS_fb_param_4];
	ld.param.s8 	%rs1, [_Z28kernel_clip_surface_Y_saddleP6float4S0_jjfbS_fb_param_5];
	ld.param.f32 	%f23, [_Z28kernel_clip_surface_Y_saddleP6float4S0_jjfbS_fb_param_7];
	ld.param.s8 	%rs2, [_Z28kernel_clip_surface_Y_saddleP6float4S0_jjfbS_fb_param_8];
	cvta.to.global.u64 	%rd1, %rd21;
	cvta.to.global.u64 	%rd2, %rd20;
	add.u64 	%rd3, %SPL, 0;
	mov.u32 	%r33, %ctaid.x;
	mov.u32 	%r34, %ntid.x;
	mov.u32 	%r35, %tid.x;
	mad.lo.s32 	%r1, %r33, %r34, %r35;
	mov.u32 	%r36, %ctaid.y;
	mov.u32 	%r37, %ntid.y;
	mov.u32 	%r38, %tid.y;
	mad.lo.s32 	%r2, %r36, %r37, %r38;
	cvt.rn.f32.u32 	%f24, %r1;
	cvt.rn.f32.u32 	%f25, %r31;
	div.rn.f32 	%f26, %f24, %f25;
	cvt.rn.f32.u32 	%f27, %r2;
	cvt.rn.f32.u32 	%f28, %r32;
	div.rn.f32 	%f29, %f27, %f28;
	fma.rn.f32 	%f1, %f26, 0f40000000, 0fBF800000;
	fma.rn.f32 	%f2, %f29, 0f40000000, 0fBF800000;
	fma.rn.f32 	%f3, %f1, 0f40800000, %f22;
	mul.f32 	%f30, %f3, 0f3F22F983;
	cvt.rni.s32.f32 	%r89, %f30;
	cvt.rn.f32.s32 	%f31, %r89;
	fma.rn.f32 	%f32, %f31, 0fBFC90FDA, %f3;
	fma.rn.f32 	%f33, %f31, 0fB3A22168, %f32;
	fma.rn.f32 	%f93, %f31, 0fA7C234C5, %f33;
	abs.f32 	%f5, %f3;
	setp.ltu.f32 	%p1, %f5, 0f47CE4780;
	@%p1 bra 	$L__BB2_8;
	setp.neu.f32 	%p2, %f5, 0f7F800000;
	@%p2 bra 	$L__BB2_3;
	mov.f32 	%f36, 0f00000000;
	mul.rn.f32 	%f93, %f3, %f36;
	mov.b32 	%r89, 0;
	bra.uni 	$L__BB2_8;
$L__BB2_3:
	mov.b32 	%r4, %f3;
	shl.b32 	%r40, %r4, 8;
	or.b32  	%r5, %r40, -2147483648;
	mov.b64 	%rd48, 0;
	mov.b32 	%r86, 0;
	mov.u64 	%rd46, __cudart_i2opi_f;
	mov.u64 	%rd47, %rd3;
$L__BB2_4:
	.pragma "nounroll";
	ld.global.nc.u32 	%r41, [%rd46];
	mad.wide.u32 	%rd25, %r41, %r5, %rd48;
	shr.u64 	%rd48, %rd25, 32;
	st.local.u32 	[%rd47], %rd25;
	add.s32 	%r86, %r86, 1;
	add.s64 	%rd47, %rd47, 4;
	add.s64 	%rd46, %rd46, 4;
	setp.ne.s32 	%p3, %r86, 6;
	@%p3 bra 	$L__BB2_4;
	shr.u32 	%r42, %r4, 23;
	st.local.u32 	[%rd3+24], %rd48;
	and.b32  	%r8, %r42, 31;
	and.b32  	%r43, %r42, 224;
	add.s32 	%r44, %r43, -128;
	shr.u32 	%r45, %r44, 5;
	mul.wide.u32 	%rd26, %r45, 4;
	sub.s64 	%rd10, %rd3, %rd26;
	ld.local.u32 	%r87, [%rd10+24];
	ld.local.u32 	%r88, [%rd10+20];
	setp.eq.s32 	%p4, %r8, 0;
	@%p4 bra 	$L__BB2_7;
	shf.l.wrap.b32 	%r87, %r88, %r87, %r8;
	ld.local.u32 	%r46, [%rd10+16];
	shf.l.wrap.b32 	%r88, %r46, %r88, %r8;
$L__BB2_7:
	shr.u32 	%r47, %r87, 30;
	shf.l.wrap.b32 	%r48, %r88, %r87, 2;
	shl.b32 	%r49, %r88, 2;
	shr.u32 	%r50, %r48, 31;
	add.s32 	%r51, %r50, %r47;
	neg.s32 	%r52, %r51;
	setp.lt.s32 	%p5, %r4, 0;
	selp.b32 	%r89, %r52, %r51, %p5;
	xor.b32  	%r53, %r48, %r4;
	shr.s32 	%r54, %r48, 31;
	xor.b32  	%r55, %r54, %r48;
	xor.b32  	%r56, %r54, %r49;
	cvt.u64.u32 	%rd27, %r55;
	shl.b64 	%rd28, %rd27, 32;
	cvt.u64.u32 	%rd29, %r56;
	or.b64  	%rd30, %rd28, %rd29;
	cvt.rn.f64.s64 	%fd1, %rd30;
	mul.f64 	%fd2, %fd1, 0d3BF921FB54442D19;
	cvt.rn.f32.f64 	%f34, %fd2;
	neg.f32 	%f35, %f34;
	setp.lt.s32 	%p6, %r53, 0;
	selp.f32 	%f93, %f35, %f34, %p6;
$L__BB2_8:
	mul.rn.f32 	%f37, %f93, %f93;
	and.b32  	%r58, %r89, 1;
	setp.eq.b32 	%p7, %r58, 1;
	selp.f32 	%f38, 0f3F800000, %f93, %p7;
	fma.rn.f32 	%f39, %f37, %f38, 0f00000000;
	fma.rn.f32 	%f40, %f37, 0f37CBAC00, 0fBAB607ED;
	selp.f32 	%f41, %f40, 0fB94D4153, %p7;
	selp.f32 	%f42, 0f3D2AAABB, 0f3C0885E4, %p7;
	fma.rn.f32 	%f43, %f41, %f37, %f42;
	selp.f32 	%f44, 0fBEFFFFFF, 0fBE2AAAA8, %p7;
	fma.rn.f32 	%f45, %f43, %f37, %f44;
	fma.rn.f32 	%f46, %f45, %f39, %f38;
	and.b32  	%r59, %r89, 2;
	setp.eq.s32 	%p8, %r59, 0;
	mov.f32 	%f47, 0f00000000;
	sub.f32 	%f48, %f47, %f46;
	selp.f32 	%f9, %f46, %f48, %p8;
	fma.rn.f32 	%f10, %f2, 0f40800000, %f22;
	mul.f32 	%f49, %f10, 0f3F22F983;
	cvt.rni.s32.f32 	%r93, %f49;
	cvt.rn.f32.s32 	%f50, %r93;
	fma.rn.f32 	%f51, %f50, 0fBFC90FDA, %f10;
	fma.rn.f32 	%f52, %f50, 0fB3A22168, %f51;
	fma.rn.f32 	%f94, %f50, 0fA7C234C5, %f52;
	abs.f32 	%f12, %f10;
	setp.ltu.f32 	%p9, %f12, 0f47CE4780;
	@%p9 bra 	$L__BB2_16;
	setp.neu.f32 	%p10, %f12, 0f7F800000;
	@%p10 bra 	$L__BB2_11;
	mov.f32 	%f55, 0f00000000;
	mul.rn.f32 	%f94, %f10, %f55;
	mov.b32 	%r93, 0;
	bra.uni 	$L__BB2_16;
$L__BB2_11:
	mov.b32 	%r18, %f10;
	shl.b32 	%r61, %r18, 8;
	or.b32  	%r19, %r61, -2147483648;
	mov.b64 	%rd51, 0;
	mov.b32 	%r90, 0;
	mov.u64 	%rd49, __cudart_i2opi_f;
	mov.u64 	%rd50, %rd3;
$L__BB2_12:
	.pragma "nounroll";
	ld.global.nc.u32 	%r62, [%rd49];
	mad.wide.u32 	%rd33, %r62, %r19, %rd51;
	shr.u64 	%rd51, %rd33, 32;
	st.local.u32 	[%rd50], %rd33;
	add.s32 	%r90, %r90, 1;
	add.s64 	%rd50, %rd50, 4;
	add.s64 	%rd49, %rd49, 4;
	setp.ne.s32 	%p11, %r90, 6;
	@%p11 bra 	$L__BB2_12;
	shr.u32 	%r63, %r18, 23;
	st.local.u32 	[%rd3+24], %rd51;
	and.b32  	%r22, %r63, 31;
	and.b32  	%r64, %r63, 224;
	add.s32 	%r65, %r64, -128;
	shr.u32 	%r66, %r65, 5;
	mul.wide.u32 	%rd34, %r66, 4;
	sub.s64 	%rd17, %rd3, %rd34;
	ld.local.u32 	%r91, [%rd17+24];
	ld.local.u32 	%r92, [%rd17+20];
	setp.eq.s32 	%p12, %r22, 0;
	@%p12 bra 	$L__BB2_15;
	shf.l.wrap.b32 	%r91, %r92, %r91, %r22;
	ld.local.u32 	%r67, [%rd17+16];
	shf.l.wrap.b32 	%r92, %r67, %r92, %r22;
$L__BB2_15:
	shr.u32 	%r68, %r91, 30;
	shf.l.wrap.b32 	%r69, %r92, %r91, 2;
	shl.b32 	%r70, %r92, 2;
	shr.u32 	%r71, %r69, 31;
	add.s32 	%r72, %r71, %r68;
	neg.s32 	%r73, %r72;
	setp.lt.s32 	%p13, %r18, 0;
	selp.b32 	%r93, %r73, %r72, %p13;
	xor.b32  	%r74, %r69, %r18;
	shr.s32 	%r75, %r69, 31;
	xor.b32  	%r76, %r75, %r69;
	xor.b32  	%r77, %r75, %r70;
	cvt.u64.u32 	%rd35, %r76;
	shl.b64 	%rd36, %rd35, 32;
	cvt.u64.u32 	%rd37, %r77;
	or.b64  	%rd38, %rd36, %rd37;
	cvt.rn.f64.s64 	%fd3, %rd38;
	mul.f64 	%fd4, %fd3, 0d3BF921FB54442D19;
	cvt.rn.f32.f64 	%f53, %fd4;
	neg.f32 	%f54, %f53;
	setp.lt.s32 	%p14, %r74, 0;
	selp.f32 	%f94, %f54, %f53, %p14;
$L__BB2_16:
	add.s32 	%r79, %r93, 1;
	mul.rn.f32 	%f56, %f94, %f94;
	and.b32  	%r80, %r93, 1;
	setp.eq.b32 	%p15, %r80, 1;
	selp.f32 	%f57, %f94, 0f3F800000, %p15;
	fma.rn.f32 	%f58, %f56, %f57, 0f00000000;
	fma.rn.f32 	%f59, %f56, 0f37CBAC00, 0fBAB607ED;
	selp.f32 	%f60, 0fB94D4153, %f59, %p15;
	selp.f32 	%f61, 0f3C0885E4, 0f3D2AAABB, %p15;
	fma.rn.f32 	%f62, %f60, %f56, %f61;
	selp.f32 	%f63, 0fBE2AAAA8, 0fBEFFFFFF, %p15;
	fma.rn.f32 	%f64, %f62, %f56, %f63;
	fma.rn.f32 	%f65, %f64, %f58, %f57;
	and.b32  	%r81, %r79, 2;
	setp.eq.s32 	%p16, %r81, 0;
	mov.f32 	%f66, 0f00000000;
	sub.f32 	%f67, %f66, %f65;
	selp.f32 	%f68, %f65, %f67, %p16;
	mul.f32 	%f69, %f9, %f68;
	mul.f32 	%f16, %f69, 0f3F000000;
	setp.eq.s16 	%p17, %rs1, 0;
	@%p17 bra 	$L__BB2_21;
	setp.eq.s16 	%p18, %rs2, 0;
	@%p18 bra 	$L__BB2_19;
	add.f32 	%f70, %f23, %f16;
	mad.lo.s32 	%r82, %r31, %r2, %r1;
	mul.wide.u32 	%rd39, %r82, 16;
	add.s64 	%rd40, %rd2, %rd39;
	mov.f32 	%f71, 0f3F800000;
	st.global.v4.f32 	[%rd40], {%f1, %f2, %f70, %f71};
	bra.uni 	$L__BB2_20;
$L__BB2_19:
	mad.lo.s32 	%r83, %r31, %r2, %r1;
	mul.wide.u32 	%rd41, %r83, 16;
	add.s64 	%rd42, %rd2, %rd41;
	mov.f32 	%f72, 0f3F800000;
	st.global.v4.f32 	[%rd42], {%f1, %f2, %f23, %f72};
$L__BB2_20:
	mad.lo.s32 	%r84, %r31, %r2, %r1;
	mul.wide.u32 	%rd43, %r84, 16;
	add.s64 	%rd44, %rd1, %rd43;
	mov.f32 	%f73, 0f3F800000;
	mov.f32 	%f74, 0f437F0000;
	mov.f32 	%f75, 0f00000000;
	st.global.v4.f32 	[%rd44], {%f75, %f74, %f75, %f73};
	bra.uni 	$L__BB2_26;
$L__BB2_21:
	mad.lo.s32 	%r85, %r31, %r2, %r1;
	mul.wide.u32 	%rd45, %r85, 16;
	add.s64 	%rd18, %rd2, %rd45;
	.pragma "used_bytes_mask 4095";
	ld.global.v4.f32 	{%f79, %f80, %f81, %f82}, [%rd18];
	add.s64 	%rd19, %rd1, %rd45;
	mul.f32 	%f83, %f79, %f79;
	mul.f32 	%f84, %f80, %f80;
	sub.f32 	%f85, %f83, %f84;
	setp.geu.f32 	%p19, %f85, %f81;
	mov.f32 	%f97, 0f437F0000;
	mov.f32 	%f96, 0f00000000;
	mov.f32 	%f95, 0f3DCCCCCD;
	mov.f32 	%f98, %f96;
	@%p19 bra 	$L__BB2_23;
	ld.global.f32 	%f89, [%rd19];
	setp.neu.f32 	%p20, %f89, 0f437F0000;
	selp.f32 	%f96, 0f437F0000, 0f00000000, %p20;
	mov.f32 	%f98, 0f437F0000;
	mov.f32 	%f97, 0f00000000;
	mov.f32 	%f95, 0f3F800000;
$L__BB2_23:
	st.global.v4.f32 	[%rd19], {%f98, %f97, %f96, %f95};
	setp.eq.s16 	%p21, %rs2, 0;
	@%p21 bra 	$L__BB2_25;
	add.f32 	%f90, %f23, %f16;
	mov.f32 	%f91, 0f3F800000;
	st.global.v4.f32 	[%rd18], {%f1, %f2, %f90, %f91};
	bra.uni 	$L__BB2_26;
$L__BB2_25:
	mov.f32 	%f92, 0f3F800000;
	st.global.v4.f32 	[%rd18], {%f1, %f2, %f23, %f92};
$L__BB2_26:
	ret;

}


// ===== COMPILED SASS (sm_100) =====

	.target	sm_100

	.elftype	@"ET_EXEC"


//--------------------- .note.nv.tkinfo           --------------------------
	.section	.note.nv.tkinfo,"",@"SHT_NOTE"
	.sectionflags	@"SHF_NOTE_NV_TKINFO"
	.tkinfo
        /*0018*/ 	.word	0x00000002
        /*0030*/ 	.string	""
        /*0030*/ 	.string	"ptxas"
        /*0030*/ 	.string	"Cuda compilation tools, release 13.0, V13.0.88"
        /*0030*/ 	.string	"Build cuda_13.0.r13.0/compiler.36424714_0"
        /*0030*/ 	.string	"-arch sm_100 -m 64 "



//--------------------- .note.nv.cuinfo           --------------------------
	.section	.note.nv.cuinfo,"",@"SHT_NOTE"
	.sectionflags	@"SHF_NOTE_NV_CUINFO"
        /*0018*/ 	.short	0x0002
        /*001a*/ 	.short	0x0064
        /*001c*/ 	.short	0x0082
	.zero		2


//--------------------- .nv.info                  --------------------------
	.section	.nv.info,"",@"SHT_CUDA_INFO"
	.align	4


	//----- nvinfo : EIATTR_REGCOUNT
	.align		4
        /*0000*/ 	.byte	0x04, 0x2f
        /*0002*/ 	.short	(.L_2 - .L_1)
	.align		4
.L_1:
        /*0004*/ 	.word	index@(_Z6kernelP6float4S0_jjfbS_fb)
        /*0008*/ 	.word	0x00000014


	//----- nvinfo : EIATTR_FRAME_SIZE
	.align		4
.L_2:
        /*000c*/ 	.byte	0x04, 0x11
        /*000e*/ 	.short	(.L_4 - .L_3)
	.align		4
.L_3:
        /*0010*/ 	.word	index@($__internal_3_$__cuda_sm3x_div_rn_noftz_f32_slowpath)
        /*0014*/ 	.word	0x00000020


	//----- nvinfo : EIATTR_FRAME_SIZE
	.align		4
.L_4:
        /*0018*/ 	.byte	0x04, 0x11
        /*001a*/ 	.short	(.L_6 - .L_5)
	.align		4
.L_5:
        /*001c*/ 	.word	index@(_Z6kernelP6float4S0_jjfbS_fb)
        /*0020*/ 	.word	0x00000020


	//----- nvinfo : EIATTR_REGCOUNT
	.align		4
.L_6:
        /*0024*/ 	.byte	0x04, 0x2f
        /*0026*/ 	.short	(.L_8 - .L_7)
	.align		4
.L_7:
        /*0028*/ 	.word	index@(_Z18kernel_clip_sphereP6float4S0_jjfbS_ffb)
        /*002c*/ 	.word	0x00000014


	//----- nvinfo : EIATTR_FRAME_SIZE
	.align		4
.L_8:
        /*0030*/ 	.byte	0x04, 0x11
        /*0032*/ 	.short	(.L_10 - .L_9)
	.align		4
.L_9:
        /*0034*/ 	.word	index@($__internal_2_$__cuda_sm3x_div_rn_noftz_f32_slowpath)
        /*0038*/ 	.word	0x00000020


	//----- nvinfo : EIATTR_FRAME_SIZE
	.align		4
.L_10:
        /*003c*/ 	.byte	0x04, 0x11
        /*003e*/ 	.short	(.L_12 - .L_11)
	.align		4
.L_11:
        /*0040*/ 	.word	index@($__internal_1_$__cuda_sm20_sqrt_rn_f32_slowpath)
        /*0044*/ 	.word	0x00000020


	//----- nvinfo : EIATTR_FRAME_SIZE
	.align		4
.L_12:
        /*0048*/ 	.byte	0x04, 0x11
        /*004a*/ 	.short	(.L_14 - .L_13)
	.align		4
.L_13:
        /*004c*/ 	.word	index@(_Z18kernel_clip_sphereP6float4S0_jjfbS_ffb)
        /*0050*/ 	.word	0x00000020


	//----- nvinfo : EIATTR_REGCOUNT
	.align		4
.L_14:
        /*0054*/ 	.byte	0x04, 0x2f
        /*0056*/ 	.short	(.L_16 - .L_15)
	.align		4
.L_15:
        /*0058*/ 	.word	index@(_Z28kernel_clip_surface_Y_saddleP6float4S0_jjfbS_fb)
        /*005c*/ 	.word	0x00000014


	//----- nvinfo : EIATTR_FRAME_SIZE
	.align		4
.L_16:
        /*0060*/ 	.byte	0x04, 0x11
        /*0062*/ 	.short	(.L_18 - .L_17)
	.align		4
.L_17:
        /*0064*/ 	.word	index@($__internal_0_$__cuda_sm3x_div_rn_noftz_f32_slowpath)
        /*0068*/ 	.word	0x00000020


	//----- nvinfo : EIATTR_FRAME_SIZE
	.align		4
.L_18:
        /*006c*/ 	.byte	0x04, 0x11
        /*006e*/ 	.short	(.L_20 - .L_19)
	.align		4
.L_19:
        /*0070*/ 	.word	index@(_Z28kernel_clip_surface_Y_saddleP6float4S0_jjfbS_fb)
        /*0074*/ 	.word	0x00000020


	//----- nvinfo : EIATTR_MIN_STACK_SIZE
	.align		4
.L_20:
        /*0078*/ 	.byte	0x04, 0x12
        /*007a*/ 	.short	(.L_22 - .L_21)
	.align		4
.L_21:
        /*007c*/ 	.word	index@(_Z28kernel_clip_surface_Y_saddleP6float4S0_jjfbS_fb)
        /*0080*/ 	.word	0x00000020


	//----- nvinfo : EIATTR_MIN_STACK_SIZE
	.align		4
.L_22:
        /*0084*/ 	.byte	0x04, 0x12
        /*0086*/ 	.short	(.L_24 - .L_23)
	.align		4
.L_23:
        /*0088*/ 	.word	index@(_Z18kernel_clip_sphereP6float4S0_jjfbS_ffb)
        /*008c*/ 	.word	0x00000020


	//----- nvinfo : EIATTR_MIN_STACK_SIZE
	.align		4
.L_24:
        /*0090*/ 	.byte	0x04, 0x12
        /*0092*/ 	.short	(.L_26 - .L_25)
	.align		4
.L_25:
        /*0094*/ 	.word	index@(_Z6kernelP6float4S0_jjfbS_fb)
        /*0098*/ 	.word	0x00000020
.L_26:


//--------------------- .nv.compat                --------------------------
	.section	.nv.compat,"",@"SHT_CUDA_COMPAT_INFO"
	.align	4
        /*0000*/ 	.byte	0x02, 0x09, 0x00, 0x00, 0x02, 0x02, 0x01, 0x00, 0x02, 0x05, 0x05, 0x00, 0x03, 0x07, 0x01, 0x01
        /*0010*/ 	.byte	0x02, 0x03, 0x00, 0x00, 0x02, 0x06, 0x01, 0x00, 0x04, 0x0b, 0x08, 0x00, 0x01, 0x00, 0x00, 0x00
        /*0020*/ 	.byte	0x00, 0x00, 0x00, 0x00


//--------------------- .nv.info._Z28kernel_clip_surface_Y_saddleP6float4S0_jjfbS_fb --------------------------
	.section	.nv.info._Z28kernel_clip_surface_Y_saddleP6float4S0_jjfbS_fb,"",@"SHT_CUDA_INFO"
	.sectionflags	@""
	.align	4


	//----- nvinfo : EIATTR_CUDA_API_VERSION
	.align		4
        /*0000*/ 	.byte	0x04, 0x37
        /*0002*/ 	.short	(.L_28 - .L_27)
.L_27:
        /*0004*/ 	.word	0x00000082


	//----- nvinfo : EIATTR_KPARAM_INFO
	.align		4
.L_28:
        /*0008*/ 	.byte	0x04, 0x17
        /*000a*/ 	.short	(.L_30 - .L_29)
.L_29:
        /*000c*/ 	.word	0x00000000
        /*0010*/ 	.short	0x0008
        /*0012*/ 	.short	0x0034
        /*0014*/ 	.byte	0x00, 0xf0, 0x05, 0x00


	//----- nvinfo : EIATTR_KPARAM_INFO
	.align		4
.L_30:
        /*0018*/ 	.byte	0x04, 0x17
        /*001a*/ 	.short	(.L_32 - .L_31)
.L_31:
        /*001c*/ 	.word	0x00000000
        /*0020*/ 	.short	0x0007
        /*0022*/ 	.short	0x0030
        /*0024*/ 	.byte	0x00, 0xf0, 0x11, 0x00


	//----- nvinfo : EIATTR_KPARAM_INFO
	.align		4
.L_32:
        /*0028*/ 	.byte	0x04, 0x17
        /*002a*/ 	.short	(.L_34 - .L_33)
.L_33:
        /*002c*/ 	.word	0x00000000
        /*0030*/ 	.short	0x0006
        /*0032*/ 	.short	0x0020
        /*0034*/ 	.byte	0x00, 0xf0, 0x41, 0x00


	//----- nvinfo : EIATTR_KPARAM_INFO
	.align		4
.L_34:
        /*0038*/ 	.byte	0x04, 0x17
        /*003a*/ 	.short	(.L_36 - .L_35)
.L_35:
        /*003c*/ 	.word	0x00000000
        /*0040*/ 	.short	0x0005
        /*0042*/ 	.short	0x001c
        /*0044*/ 	.byte	0x00, 0xf0, 0x05, 0x00


	//----- nvinfo : EIATTR_KPARAM_INFO
	.align		4
.L_36:
        /*0048*/ 	.byte	0x04, 0x17
        /*004a*/ 	.short	(.L_38 - .L_37)
.L_37:
        /*004c*/ 	.word	0x00000000
        /*0050*/ 	.short	0x0004
        /*0052*/ 	.short	0x0018
        /*0054*/ 	.byte	0x00, 0xf0, 0x11, 0x00


	//----- nvinfo : EIATTR_KPARAM_INFO
	.align		4
.L_38:
        /*0058*/ 	.byte	0x04, 0x17
        /*005a*/ 	.short	(.L_40 - .L_39)
.L_39:
        /*005c*/ 	.word	0x00000000
        /*0060*/ 	.short	0x0003
        /*0062*/ 	.short	0x0014
        /*0064*/ 	.byte	0x00, 0xf0, 0x11, 0x00


	//----- nvinfo : EIATTR_KPARAM_INFO
	.align		4
.L_40:
        /*0068*/ 	.byte	0x04, 0x17
        /*006a*/ 	.short	(.L_42 - .L_41)
.L_41:
        /*006c*/ 	.word	0x00000000
        /*0070*/ 	.short	0x0002
        /*0072*/ 	.short	0x0010
        /*0074*/ 	.byte	0x00, 0xf0, 0x11, 0x00


	//----- nvinfo : EIATTR_KPARAM_INFO
	.align		4
.L_42:
        /*0078*/ 	.byte	0x04, 0x17
        /*007a*/ 	.short	(.L_44 - .L_43)
.L_43:
        /*007c*/ 	.word	0x00000000
        /*0080*/ 	.short	0x0001
        /*0082*/ 	.short	0x0008
        /*0084*/ 	.byte	0x00, 0xf5, 0x21, 0x00


	//----- nvinfo : EIATTR_KPARAM_INFO
	.align		4
.L_44:
        /*0088*/ 	.byte	0x04, 0x17
        /*008a*/ 	.short	(.L_46 - .L_45)
.L_45:
        /*008c*/ 	.word	0x00000000
        /*0090*/ 	.short	0x0000
        /*0092*/ 	.short	0x0000
        /*0094*/ 	.byte	0x00, 0xf5, 0x21, 0x00


	//----- nvinfo : EIATTR_SPARSE_MMA_MASK
	.align		4
.L_46:
        /*0098*/ 	.byte	0x03, 0x50
        /*009a*/ 	.short	0x0000


	//----- nvinfo : EIATTR_MAXREG_COUNT
	.align		4
        /*009c*/ 	.byte	0x03, 0x1b
        /*009e*/ 	.short	0x00ff


	//----- nvinfo : EIATTR_MERCURY_ISA_VERSION
	.align		4
        /*00a0*/ 	.byte	0x03, 0x5f
        /*00a2*/ 	.short	0x0101


	//----- nvinfo : EIATTR_UNUSED_LOAD_BYTE_OFFSET
	.align		4
        /*00a4*/ 	.byte	0x04, 0x44
        /*00a6*/ 	.short	(.L_48 - .L_47)


	//   ....[0]....
.L_47:
        /*00a8*/ 	.word	0x00000fc0
        /*00ac*/ 	.word	0x00000fff


	//----- nvinfo : EIATTR_VRC_CTA_INIT_COUNT
	.align		4
.L_48:
        /*00b0*/ 	.byte	0x02, 0x4a
	.zero		1
	.zero		1


	//----- nvinfo : EIATTR_EXIT_INSTR_OFFSETS
	.align		4
        /*00b4*/ 	.byte	0x04, 0x1c
        /*00b6*/ 	.short	(.L_50 - .L_49)


	//   ....[0]....
.L_49:
        /*00b8*/ 	.word	0x00000f50


	//   ....[1]....
        /*00bc*/ 	.word	0x00001140


	//   ....[2]....
        /*00c0*/ 	.word	0x00001180


	//----- nvinfo : EIATTR_CRS_STACK_SIZE
	.align		4
.L_50:
        /*00c4*/ 	.byte	0x04, 0x1e
        /*00c6*/ 	.short	(.L_52 - .L_51)
.L_51:
        /*00c8*/ 	.word	0x00000000


	//----- nvinfo : EIATTR_CBANK_PARAM_SIZE
	.align		4
.L_52:
        /*00cc*/ 	.byte	0x03, 0x19
        /*00ce*/ 	.short	0x0035


	//----- nvinfo : EIATTR_PARAM_CBANK
	.align		4
        /*00d0*/ 	.byte	0x04, 0x0a
        /*00d2*/ 	.short	(.L_54 - .L_53)
	.align		4
.L_53:
        /*00d4*/ 	.word	index@(.nv.constant0._Z28kernel_clip_surface_Y_saddleP6float4S0_jjfbS_fb)
        /*00d8*/ 	.short	0x0380
        /*00da*/ 	.short	0x0035


	//----- nvinfo : EIATTR_SW_WAR
	.align		4
.L_54:
        /*00dc*/ 	.byte	0x04, 0x36
        /*00de*/ 	.short	(.L_56 - .L_55)
.L_55:
        /*00e0*/ 	.word	0x00000008
.L_56:


//--------------------- .nv.info._Z18kernel_clip_sphereP6float4S0_jjfbS_ffb --------------------------
	.section	.nv.info._Z18kernel_clip_sphereP6float4S0_jjfbS_ffb,"",@"SHT_CUDA_INFO"
	.sectionflags	@""
	.align	4


	//----- nvinfo : EIATTR_CUDA_API_VERSION
	.align		4
        /*0000*/ 	.byte	0x04, 0x37
        /*0002*/ 	.short	(.L_58 - .L_57)
.L_57:
        /*0004*/ 	.word	0x00000082


	//----- nvinfo : EIATTR_KPARAM_INFO
	.align		4
.L_58:
        /*0008*/ 	.byte	0x04, 0x17
        /*000a*/ 	.short	(.L_60 - .L_59)
.L_59:
        /*000c*/ 	.word	0x00000000
        /*0010*/ 	.short	0x0009
        /*0012*/ 	.short	0x0038
        /*0014*/ 	.byte	0x00, 0xf0, 0x05, 0x00


	//----- nvinfo : EIATTR_KPARAM_INFO
	.align		4
.L_60:
        /*0018*/ 	.byte	0x04, 0x17
        /*001a*/ 	.short	(.L_62 - .L_61)
.L_61:
        /*001c*/ 	.word	0x00000000
        /*0020*/ 	.short	0x0008
        /*0022*/ 	.short	0x0034
        /*0024*/ 	.byte	0x00, 0xf0, 0x11, 0x00


	//----- nvinfo : EIATTR_KPARAM_INFO
	.align		4
.L_62:
        /*0028*/ 	.byte	0x04, 0x17
        /*002a*/ 	.short	(.L_64 - .L_63)
.L_63:
        /*002c*/ 	.word	0x00000000
        /*0030*/ 	.short	0x0007
        /*0032*/ 	.short	0x0030
        /*0034*/ 	.byte	0x00, 0xf0, 0x11, 0x00


	//----- nvinfo : EIATTR_KPARAM_INFO
	.align		4
.L_64:
        /*0038*/ 	.byte	0x04, 0x17
        /*003a*/ 	.short	(.L_66 - .L_65)
.L_65:
        /*003c*/ 	.word	0x00000000
        /*0040*/ 	.short	0x0006
        /*0042*/ 	.short	0x0020
        /*0044*/ 	.byte	0x00, 0xf0, 0x41, 0x00


	//----- nvinfo : EIATTR_KPARAM_INFO
	.align		4
.L_66:
        /*0048*/ 	.byte	0x04, 0x17
        /*004a*/ 	.short	(.L_68 - .L_67)
.L_67:
        /*004c*/ 	.word	0x00000000
        /*0050*/ 	.short	0x0005
        /*0052*/ 	.short	0x001c
        /*0054*/ 	.byte	0x00, 0xf0, 0x05, 0x00


	//----- nvinfo : EIATTR_KPARAM_INFO
	.align		4
.L_68:
        /*0058*/ 	.byte	0x04, 0x17
        /*005a*/ 	.short	(.L_70 - .L_69)
.L_69:
        /*005c*/ 	.word	0x00000000
        /*0060*/ 	.short	0x0004
        /*0062*/ 	.short	0x0018
        /*0064*/ 	.byte	0x00, 0xf0, 0x11, 0x00


	//----- nvinfo : EIATTR_KPARAM_INFO
	.align		4
.L_70:
        /*0068*/ 	.byte	0x04, 0x17
        /*006a*/ 	.short	(.L_72 - .L_71)
.L_71:
        /*006c*/ 	.word	0x00000000
        /*0070*/ 	.short	0x0003
        /*0072*/ 	.short	0x0014
        /*0074*/ 	.byte	0x00, 0xf0, 0x11, 0x00


	//----- nvinfo : EIATTR_KPARAM_INFO
	.align		4
.L_72:
        /*0078*/ 	.byte	0x04, 0x17
        /*007a*/ 	.short	(.L_74 - .L_73)
.L_73:
        /*007c*/ 	.word	0x00000000
        /*0080*/ 	.short	0x0002
        /*0082*/ 	.short	0x0010
        /*0084*/ 	.byte	0x00, 0xf0, 0x11, 0x00


	//----- nvinfo : EIATTR_KPARAM_INFO
	.align		4
.L_74:
        /*0088*/ 	.byte	0x04, 0x17
        /*008a*/ 	.short	(.L_76 - .L_75)
.L_75:
        /*008c*/ 	.word	0x00000000
        /*0090*/ 	.short	0x0001
        /*0092*/ 	.short	0x0008
        /*0094*/ 	.byte	0x00, 0xf5, 0x21, 0x00


	//----- nvinfo : EIATTR_KPARAM_INFO
	.align		4
.L_76:
        /*0098*/ 	.byte	0x04, 0x17
        /*009a*/ 	.short	(.L_78 - .L_77)
.L_77:
        /*009c*/ 	.word	0x00000000
        /*00a0*/ 	.short	0x0000
        /*00a2*/ 	.short	0x0000
        /*00a4*/ 	.byte	0x00, 0xf5, 0x21, 0x00


	//----- nvinfo : EIATTR_SPARSE_MMA_MASK
	.align		4
.L_78:
        /*00a8*/ 	.byte	0x03, 0x50
        /*00aa*/ 	.short	0x0000


	//----- nvinfo : EIATTR_MAXREG_COUNT
	.align		4
        /*00ac*/ 	.byte	0x03, 0x1b
        /*00ae*/ 	.short	0x00ff


	//----- nvinfo : EIATTR_MERCURY_ISA_VERSION
	.align		4
        /*00b0*/ 	.byte	0x03, 0x5f
        /*00b2*/ 	.short	0x0101


	//----- nvinfo : EIATTR_UNUSED_LOAD_BYTE_OFFSET
	.align		4
        /*00b4*/ 	.byte	0x04, 0x44
        /*00b6*/ 	.short	(.L_80 - .L_79)


	//   ....[0]....
.L_79:
        /*00b8*/ 	.word	0x00000fc0
        /*00bc*/ 	.word	0x00000fff


	//----- nvinfo : EIATTR_VRC_CTA_INIT_COUNT
	.align		4
.L_80:
        /*00c0*/ 	.byte	0x02, 0x4a
	.zero		1
	.zero		1


	//----- nvinfo : EIATTR_EXIT_INSTR_OFFSETS
	.align		4
        /*00c4*/ 	.byte	0x04, 0x1c
        /*00c6*/ 	.short	(.L_82 - .L_81)


	//   ....[0]....
.L_81:
        /*00c8*/ 	.word	0x00000f50


	//   ....[1]....
        /*00cc*/ 	.word	0x00001280


	//   ....[2]....
        /*00d0*/ 	.word	0x000012c0


	//----- nvinfo : EIATTR_CRS_STACK_SIZE
	.align		4
.L_82:
        /*00d4*/ 	.byte	0x04, 0x1e
        /*00d6*/ 	.short	(.L_84 - .L_83)
.L_83:
        /*00d8*/ 	.word	0x00000000


	//----- nvinfo : EIATTR_CBANK_PARAM_SIZE
	.align		4
.L_84:
        /*00dc*/ 	.byte	0x03, 0x19
        /*00de*/ 	.short	0x0039


	//----- nvinfo : EIATTR_PARAM_CBANK
	.align		4
        /*00e0*/ 	.byte	0x04, 0x0a
        /*00e2*/ 	.short	(.L_86 - .L_85)
	.align		4
.L_85:
        /*00e4*/ 	.word	index@(.nv.constant0._Z18kernel_clip_sphereP6float4S0_jjfbS_ffb)
        /*00e8*/ 	.short	0x0380
        /*00ea*/ 	.short	0x0039


	//----- nvinfo : EIATTR_SW_WAR
	.align		4
.L_86:
        /*00ec*/ 	.byte	0x04, 0x36
        /*00ee*/ 	.short	(.L_88 - .L_87)
.L_87:
        /*00f0*/ 	.word	0x00000008
.L_88:


//--------------------- .nv.info._Z6kernelP6float4S0_jjfbS_fb --------------------------
	.section	.nv.info._Z6kernelP6float4S0_jjfbS_fb,"",@"SHT_CUDA_INFO"
	.sectionflags	@""
	.align	4


	//----- nvinfo : EIATTR_CUDA_API_VERSION
	.align		4
        /*0000*/ 	.byte	0x04, 0x37
        /*0002*/ 	.short	(.L_90 - .L_89)
.L_89:
        /*0004*/ 	.word	0x00000082


	//----- nvinfo : EIATTR_KPARAM_INFO
	.align		4
.L_90:
        /*0008*/ 	.byte	0x04, 0x17
        /*000a*/ 	.short	(.L_92 - .L_91)
.L_91:
        /*000c*/ 	.word	0x00000000
        /*0010*/ 	.short	0x0008
        /*0012*/ 	.short	0x0034
        /*0014*/ 	.byte	0x00, 0xf0, 0x05, 0x00


	//----- nvinfo : EIATTR_KPARAM_INFO
	.align		4
.L_92:
        /*0018*/ 	.byte	0x04, 0x17
        /*001a*/ 	.short	(.L_94 - .L_93)
.L_93:
        /*001c*/ 	.word	0x00000000
        /*0020*/ 	.short	0x0007
        /*0022*/ 	.short	0x0030
        /*0024*/ 	.byte	0x00, 0xf0, 0x11, 0x00


	//----- nvinfo : EIATTR_KPARAM_INFO
	.align		4
.L_94:
        /*0028*/ 	.byte	0x04, 0x17
        /*002a*/ 	.short	(.L_96 - .L_95)
.L_95:
        /*002c*/ 	.word	0x00000000
        /*0030*/ 	.short	0x0006
        /*0032*/ 	.short	0x0020
        /*0034*/ 	.byte	0x00, 0xf0, 0x41, 0x00


	//----- nvinfo : EIATTR_KPARAM_INFO
	.align		4
.L_96:
        /*0038*/ 	.byte	0x04, 0x17
        /*003a*/ 	.short	(.L_98 - .L_97)
.L_97:
        /*003c*/ 	.word	0x00000000
        /*0040*/ 	.short	0x0005
        /*0042*/ 	.short	0x001c
        /*0044*/ 	.byte	0x00, 0xf0, 0x05, 0x00


	//----- nvinfo : EIATTR_KPARAM_INFO
	.align		4
.L_98:
        /*0048*/ 	.byte	0x04, 0x17
        /*004a*/ 	.short	(.L_100 - .L_99)
.L_99:
        /*004c*/ 	.word	0x00000000
        /*0050*/ 	.short	0x0004
        /*0052*/ 	.short	0x0018
        /*0054*/ 	.byte	0x00, 0xf0, 0x11, 0x00


	//----- nvinfo : EIATTR_KPARAM_INFO
	.align		4
.L_100:
        /*0058*/ 	.byte	0x04, 0x17
        /*005a*/ 	.short	(.L_102 - .L_101)
.L_101:
        /*005c*/ 	.word	0x00000000
        /*0060*/ 	.short	0x0003
        /*0062*/ 	.short	0x0014
        /*0064*/ 	.byte	0x00, 0xf0, 0x11, 0x00


	//----- nvinfo : EIATTR_KPARAM_INFO
	.align		4
.L_102:
        /*0068*/ 	.byte	0x04, 0x17
        /*006a*/ 	.short	(.L_104 - .L_103)
.L_103:
        /*006c*/ 	.word	0x00000000
        /*0070*/ 	.short	0x0002
        /*0072*/ 	.short	0x0010
        /*0074*/ 	.byte	0x00, 0xf0, 0x11, 0x00


	//----- nvinfo : EIATTR_KPARAM_INFO
	.align		4
.L_104:
        /*0078*/ 	.byte	0x04, 0x17
        /*007a*/ 	.short	(.L_106 - .L_105)
.L_105:
        /*007c*/ 	.word	0x00000000
        /*0080*/ 	.short	0x0001
        /*0082*/ 	.short	0x0008
        /*0084*/ 	.byte	0x00, 0xf5, 0x21, 0x00


	//----- nvinfo : EIATTR_KPARAM_INFO
	.align		4
.L_106:
        /*0088*/ 	.byte	0x04, 0x17
        /*008a*/ 	.short	(.L_108 - .L_107)
.L_107:
        /*008c*/ 	.word	0x00000000
        /*0090*/ 	.short	0x0000
        /*0092*/ 	.short	0x0000
        /*0094*/ 	.byte	0x00, 0xf5, 0x21, 0x00


	//----- nvinfo : EIATTR_SPARSE_MMA_MASK
	.align		4
.L_108:
        /*0098*/ 	.byte	0x03, 0x50
        /*009a*/ 	.short	0x0000


	//----- nvinfo : EIATTR_MAXREG_COUNT
	.align		4
        /*009c*/ 	.byte	0x03, 0x1b
        /*009e*/ 	.short	0x00ff


	//----- nvinfo : EIATTR_MERCURY_ISA_VERSION
	.align		4
        /*00a0*/ 	.byte	0x03, 0x5f
        /*00a2*/ 	.short	0x0101


	//----- nvinfo : EIATTR_UNUSED_LOAD_BYTE_OFFSET
	.align		4
        /*00a4*/ 	.byte	0x04, 0x44
        /*00a6*/ 	.short	(.L_110 - .L_109)


	//   ....[0]....
.L_109:
        /*00a8*/ 	.word	0x00000fd0
        /*00ac*/ 	.word	0x00000fff


	//----- nvinfo : EIATTR_VRC_CTA_INIT_COUNT
	.align		4
.L_110:
        /*00b0*/ 	.byte	0x02, 0x4a
	.zero		1
	.zero		1


	//----- nvinfo : EIATTR_EXIT_INSTR_OFFSETS
	.align		4
        /*00b4*/ 	.byte	0x04, 0x1c
        /*00b6*/ 	.short	(.L_112 - .L_111)


	//   ....[0]....
.L_111:
        /*00b8*/ 	.word	0x00000f50


	//   ....[1]....
        /*00bc*/ 	.word	0x00001140


	//   ....[2]....
        /*00c0*/ 	.word	0x00001180


	//----- nvinfo : EIATTR_CRS_STACK_SIZE
	.align		4
.L_112:
        /*00c4*/ 	.byte	0x04, 0x1e
        /*00c6*/ 	.short	(.L_114 - .L_113)
.L_113:
        /*00c8*/ 	.word	0x00000000


	//----- nvinfo : EIATTR_CBANK_PARAM_SIZE
	.align		4
.L_114:
        /*00cc*/ 	.byte	0x03, 0x19
        /*00ce*/ 	.short	0x0035


	//----- nvinfo : EIATTR_PARAM_CBANK
	.align		4
        /*00d0*/ 	.byte	0x04, 0x0a
        /*00d2*/ 	.short	(.L_116 - .L_115)
	.align		4
.L_115:
        /*00d4*/ 	.word	index@(.nv.constant0._Z6kernelP6float4S0_jjfbS_fb)
        /*00d8*/ 	.short	0x0380
        /*00da*/ 	.short	0x0035


	//----- nvinfo : EIATTR_SW_WAR
	.align		4
.L_116:
        /*00dc*/ 	.byte	0x04, 0x36
        /*00de*/ 	.short	(.L_118 - .L_117)
.L_117:
        /*00e0*/ 	.word	0x00000008
.L_118:


//--------------------- .nv.callgraph             --------------------------
	.section	.nv.callgraph,"",@"SHT_CUDA_CALLGRAPH"
	.align	4
	.sectionentsize	8
	.align		4
        /*0000*/ 	.word	0x00000000
	.align		4
        /*0004*/ 	.word	0xffffffff
	.align		4
        /*0008*/ 	.word	0x00000000
	.align		4
        /*000c*/ 	.word	0xfffffffe
	.align		4
        /*0010*/ 	.word	0x00000000
	.align		4
        /*0014*/ 	.word	0xfffffffd
	.align		4
        /*0018*/ 	.word	0x00000000
	.align		4
        /*001c*/ 	.word	0xfffffffc


//--------------------- .nv.constant4             --------------------------
	.section	.nv.constant4,"a",@progbits
	.align	8
	.align		8
.nv.constant4:
        /*0000*/ 	.dword	__cudart_i2opi_f


//--------------------- .text._Z28kernel_clip_surface_Y_saddleP6float4S0_jjfbS_fb --------------------------
	.section	.text._Z28kernel_clip_surface_Y_saddleP6float4S0_jjfbS_fb,"ax",@progbits
	.align	128
        .global         _Z28kernel_clip_surface_Y_saddleP6float4S0_jjfbS_fb
        .type           _Z28kernel_clip_surface_Y_saddleP6float4S0_jjfbS_fb,@function
        .size           _Z28kernel_clip_surface_Y_saddleP6float4S0_jjfbS_fb,(.L_x_79 - _Z28kernel_clip_surface_Y_saddleP6float4S0_jjfbS_fb)
        .other          _Z28kernel_clip_surface_Y_saddleP6float4S0_jjfbS_fb,@"STO_CUDA_ENTRY STV_DEFAULT"
_Z28kernel_clip_surface_Y_saddleP6float4S0_jjfbS_fb:
.text._Z28kernel_clip_surface_Y_saddleP6float4S0_jjfbS_fb:
[----:B------:R-:W0:Y:S01]  /*0000*/  LDC R1, c[0x0][0x37c] ;  /* 0x0000df00ff017b82 */ /* 0x000e220000000800 */
[----:B------:R-:W1:Y:S01]  /*0010*/  S2R R5, SR_TID.X ;  /* 0x0000000000057919 */ /* 0x000e620000002100 */
[----:B------:R-:W2:Y:S06]  /*0020*/  LDCU UR5, c[0x0][0x390] ;  /* 0x00007200ff0577ac */ /* 0x000eac0008000800 */
[----:B------:R-:W1:Y:S01]  /*0030*/  S2UR UR4, SR_CTAID.X ;  /* 0x00000000000479c3 */ /* 0x000e620000002500 */
[----:B------:R-:W-:Y:S01]  /*0040*/  BSSY.RECONVERGENT B0, `(.L_x_0) ;  /* 0x0000015000007945 */ /* 0x000fe20003800200 */
[----:B------:R-:W3:Y:S01]  /*0050*/  S2R R6, SR_TID.Y ;  /* 0x0000000000067919 */ /* 0x000ee20000002200 */
[----:B0-----:R-:W-:-:S05]  /*0060*/  VIADD R1, R1, 0xffffffe0 ;  /* 0xffffffe001017836 */ /* 0x001fca0000000000 */
[----:B------:R-:W1:Y:S08]  /*0070*/  LDC R10, c[0x0][0x360] ;  /* 0x0000d800ff0a7b82 */ /* 0x000e700000000800 */
[----:B------:R-:W3:Y:S01]  /*0080*/  LDC R9, c[0x0][0x364] ;  /* 0x0000d900ff097b82 */ /* 0x000ee20000000800 */
[----:B--2---:R-:W-:-:S04]  /*0090*/  I2FP.F32.U32 R3, UR5 ;  /* 0x0000000500037c45 */ /* 0x004fc80008201000 */
[----:B------:R-:W0:Y:S03]  /*00a0*/  MUFU.RCP R2, R3 ;  /* 0x0000000300027308 */ /* 0x000e260000001000 */
[----:B------:R-:W3:Y:S01]  /*00b0*/  S2UR UR5, SR_CTAID.Y ;  /* 0x00000000000579c3 */ /* 0x000ee20000002600 */
[----:B-1----:R-:W-:-:S05]  /*00c0*/  IMAD R10, R10, UR4, R5 ;  /* 0x000000040a0a7c24 */ /* 0x002fca000f8e0205 */
[----:B------:R-:W-:Y:S01]  /*00d0*/  I2FP.F32.U32 R0, R10 ;  /* 0x0000000a00007245 */ /* 0x000fe20000201000 */
[----:B0-----:R-:W-:-:S03]  /*00e0*/  FFMA R5, -R3, R2, 1 ;  /* 0x3f80000003057423 */ /* 0x001fc60000000102 */
[----:B------:R-:W0:Y:S01]  /*00f0*/  FCHK P0, R0, R3 ;  /* 0x0000000300007302 */ /* 0x000e220000000000 */
[----:B------:R-:W-:-:S04]  /*0100*/  FFMA R5, R2, R5, R2 ;  /* 0x0000000502057223 */ /* 0x000fc80000000002 */
[----:B------:R-:W-:Y:S01]  /*0110*/  FFMA R4, R0, R5, RZ ;  /* 0x0000000500047223 */ /* 0x000fe200000000ff */
[----:B---3--:R-:W-:-:S03]  /*0120*/  IMAD R9, R9, UR5, R6 ;  /* 0x0000000509097c24 */ /* 0x008fc6000f8e0206 */
[----:B------:R-:W-:-:S04]  /*0130*/  FFMA R2, -R3, R4, R0 ;  /* 0x0000000403027223 */ /* 0x000fc80000000100 */
[----:B------:R-:W-:Y:S01]  /*0140*/  FFMA R4, R5, R2, R4 ;  /* 0x0000000205047223 */ /* 0x000fe20000000004 */
[----:B0-----:R-:W-:Y:S06]  /*0150*/  @!P0 BRA `(.L_x_1) ;  /* 0x00000000000c8947 */ /* 0x001fec0003800000 */
[----:B------:R-:W-:-:S07]  /*0160*/  MOV R2, 0x180 ;  /* 0x0000018000027802 */ /* 0x000fce0000000f00 */
[----:B------:R-:W-:Y:S05]  /*0170*/  CALL.REL.NOINC `($__internal_0_$__cuda_sm3x_div_rn_noftz_f32_slowpath) ;  /* 0x0000001000047944 */ /* 0x000fea0003c00000 */
[----:B------:R-:W-:-:S07]  /*0180*/  IMAD.MOV.U32 R4, RZ, RZ, R0 ;  /* 0x000000ffff047224 */ /* 0x000fce00078e0000 */
.L_x_1:
[----:B------:R-:W-:Y:S05]  /*0190*/  BSYNC.RECONVERGENT B0 ;  /* 0x0000000000007941 */ /* 0x000fea0003800200 */
.L_x_0:
[----:B------:R-:W0:Y:S01]  /*01a0*/  LDCU UR4, c[0x0][0x394] ;  /* 0x00007280ff0477ac */ /* 0x000e220008000800 */
[----:B------:R-:W-:Y:S01]  /*01b0*/  I2FP.F32.U32 R0, R9 ;  /* 0x0000000900007245 */ /* 0x000fe20000201000 */
[----:B------:R-:W-:Y:S01]  /*01c0*/  BSSY.RECONVERGENT B0, `(.L_x_2) ;  /* 0x000000d000007945 */ /* 0x000fe20003800200 */
[----:B0-----:R-:W-:-:S04]  /*01d0*/  I2FP.F32.U32 R3, UR4 ;  /* 0x0000000400037c45 */ /* 0x001fc80008201000 */
[----:B------:R-:W0:Y:S08]  /*01e0*/  MUFU.RCP R2, R3 ;  /* 0x0000000300027308 */ /* 0x000e300000001000 */
[----:B------:R-:W1:Y:S01]  /*01f0*/  FCHK P0, R0, R3 ;  /* 0x0000000300007302 */ /* 0x000e620000000000 */
[----:B0-----:R-:W-:-:S04]  /*0200*/  FFMA R5, -R3, R2, 1 ;  /* 0x3f80000003057423 */ /* 0x001fc80000000102 */
[----:B------:R-:W-:-:S04]  /*0210*/  FFMA R5, R2, R5, R2 ;  /* 0x0000000502057223 */ /* 0x000fc80000000002 */
[----:B------:R-:W-:-:S04]  /*0220*/  FFMA R2, R0, R5, RZ ;  /* 0x0000000500027223 */ /* 0x000fc800000000ff */
[----:B------:R-:W-:-:S04]  /*0230*/  FFMA R6, -R3, R2, R0 ;  /* 0x0000000203067223 */ /* 0x000fc80000000100 */
[----:B------:R-:W-:Y:S01]  /*0240*/  FFMA R5, R5, R6, R2 ;  /* 0x0000000605057223 */ /* 0x000fe20000000002 */
[----:B-1----:R-:W-:Y:S06]  /*0250*/  @!P0 BRA `(.L_x_3) ;  /* 0x00000000000c8947 */ /* 0x002fec0003800000 */
[----:B------:R-:W-:-:S07]  /*0260*/  MOV R2, 0x280 ;  /* 0x0000028000027802 */ /* 0x000fce0000000f00 */
[----:B------:R-:W-:Y:S05]  /*0270*/  CALL.REL.NOINC `($__internal_0_$__cuda_sm3x_div_rn_noftz_f32_slowpath) ;  /* 0x0000000c00c47944 */ /* 0x000fea0003c00000 */
[----:B------:R-:W-:-:S07]  /*0280*/  IMAD.MOV.U32 R5, RZ, RZ, R0 ;  /* 0x000000ffff057224 */ /* 0x000fce00078e0000 */
.L_x_3:
[----:B------:R-:W-:Y:S05]  /*0290*/  BSYNC.RECONVERGENT B0 ;  /* 0x0000000000007941 */ /* 0x000fea0003800200 */
.L_x_2:
[----:B------:R-:W0:Y:S01]  /*02a0*/  LDC R7, c[0x0][0x398] ;  /* 0x0000e600ff077b82 */ /* 0x000e220000000800 */
[----:B------:R-:W-:Y:S01]  /*02b0*/  IMAD.MOV.U32 R6, RZ, RZ, 0x40000000 ;  /* 0x40000000ff067424 */ /* 0x000fe200078e00ff */
[----:B------:R-:W1:Y:S01]  /*02c0*/  LDCU.64 UR6, c[0x0][0x358] ;  /* 0x00006b00ff0677ac */ /* 0x000e620008000a00 */
[----:B------:R-:W-:Y:S02]  /*02d0*/  BSSY.RECONVERGENT B0, `(.L_x_4) ;  /* 0x0000043000007945 */ /* 0x000fe40003800200 */
[-C--:B------:R-:W-:Y:S01]  /*02e0*/  FFMA R4, R4, R6.reuse, -1 ;  /* 0xbf80000004047423 */ /* 0x080fe20000000006 */
[----:B------:R-:W-:-:S03]  /*02f0*/  FFMA R5, R5, R6, -1 ;  /* 0xbf80000005057423 */ /* 0x000fc60000000006 */
[----:B0-----:R-:W-:-:S04]  /*0300*/  FFMA R11, R4, 4, R7 ;  /* 0x40800000040b7823 */ /* 0x001fc80000000007 */
[C---:B------:R-:W-:Y:S01]  /*0310*/  FMUL R0, R11.reuse, 0.63661974668502807617 ;  /* 0x3f22f9830b007820 */ /* 0x040fe20000400000 */
[----:B------:R-:W-:-:S05]  /*0320*/  FSETP.GE.AND P0, PT, |R11|, 105615, PT ;  /* 0x47ce47800b00780b */ /* 0x000fca0003f06200 */
[----:B------:R-:W0:Y:S02]  /*0330*/  F2I.NTZ R0, R0 ;  /* 0x0000000000007305 */ /* 0x000e240000203100 */
[----:B0-----:R-:W-:-:S05]  /*0340*/  I2FP.F32.S32 R2, R0 ;  /* 0x0000000000027245 */ /* 0x001fca0000201400 */
[----:B------:R-:W-:-:S04]  /*0350*/  FFMA R3, R2, -1.5707962512969970703, R11 ;  /* 0xbfc90fda02037823 */ /* 0x000fc8000000000b */
[----:B------:R-:W-:-:S04]  /*0360*/  FFMA R3, R2, -7.5497894158615963534e-08, R3 ;  /* 0xb3a2216802037823 */ /* 0x000fc80000000003 */
[----:B------:R-:W-:Y:S01]  /*0370*/  FFMA R3, R2, -5.3903029534742383927e-15, R3 ;  /* 0xa7c234c502037823 */ /* 0x000fe20000000003 */
[----:B-1----:R-:W-:Y:S06]  /*0380*/  @!P0 BRA `(.L_x_5) ;  /* 0x0000000000dc8947 */ /* 0x002fec0003800000 */
[----:B------:R-:W-:-:S13]  /*0390*/  FSETP.NEU.AND P0, PT, |R11|, +INF , PT ;  /* 0x7f8000000b00780b */ /* 0x000fda0003f0d200 */
[----:B------:R-:W-:Y:S01]  /*03a0*/  @!P0 FMUL R3, RZ, R11 ;  /* 0x0000000bff038220 */ /* 0x000fe20000400000 */
[----:B------:R-:W-:Y:S01]  /*03b0*/  @!P0 IMAD.MOV.U32 R0, RZ, RZ, RZ ;  /* 0x000000ffff008224 */ /* 0x000fe200078e00ff */
[----:B------:R-:W-:Y:S06]  /*03c0*/  @!P0 BRA `(.L_x_5) ;  /* 0x0000000000cc8947 */ /* 0x000fec0003800000 */
[----:B------:R-:W-:Y:S01]  /*03d0*/  SHF.L.U32 R2, R11, 0x8, RZ ;  /* 0x000000080b027819 */ /* 0x000fe200000006ff */
[----:B------:R-:W-:Y:S01]  /*03e0*/  IMAD.MOV.U32 R8, RZ, RZ, RZ ;  /* 0x000000ffff087224 */ /* 0x000fe200078e00ff */
[----:B------:R-:W0:Y:S01]  /*03f0*/  LDCU.64 UR8, c[0x4][URZ] ;  /* 0x01000000ff0877ac */ /* 0x000e220008000a00 */
[----:B------:R-:W-:Y:S01]  /*0400*/  IMAD.MOV.U32 R0, RZ, RZ, R1 ;  /* 0x000000ffff007224 */ /* 0x000fe200078e0001 */
[----:B------:R-:W-:Y:S01]  /*0410*/  LOP3.LUT R17, R2, 0x80000000, RZ, 0xfc, !PT ;  /* 0x8000000002117812 */ /* 0x000fe200078efcff */
[----:B------:R-:W-:Y:S01]  /*0420*/  UMOV UR5, URZ ;  /* 0x000000ff00057c82 */ /* 0x000fe20008000000 */
[----:B------:R-:W-:-:S05]  /*0430*/  UMOV UR4, URZ ;  /* 0x000000ff00047c82 */ /* 0x000fca0008000000 */
.L_x_6:
[----:B0-----:R-:W-:Y:S02]  /*0440*/  IMAD.U32 R12, RZ, RZ, UR8 ;  /* 0x00000008ff0c7e24 */ /* 0x001fe4000f8e00ff */
[----:B------:R-:W-:-:S05]  /*0450*/  IMAD.U32 R13, RZ, RZ, UR9 ;  /* 0x00000009ff0d7e24 */ /* 0x000fca000f8e00ff */
[----:B------:R-:W2:Y:S01]  /*0460*/  LDG.E.CONSTANT R2, desc[UR6][R12.64] ;  /* 0x000000060c027981 */ /* 0x000ea2000c1e9900 */
[----:B------:R-:W-:Y:S02]  /*0470*/  UIADD3 UR8, UP0, UPT, UR8, 0x4, URZ ;  /* 0x0000000408087890 */ /* 0x000fe4000ff1e0ff */
[----:B------:R-:W-:Y:S02]  /*0480*/  UIADD3 UR4, UPT, UPT, UR4, 0x1, URZ ;  /* 0x0000000104047890 */ /* 0x000fe4000fffe0ff */
[----:B------:R-:W-:Y:S02]  /*0490*/  UIADD3.X UR9, UPT, UPT, URZ, UR9, URZ, UP0, !UPT ;  /* 0x00000009ff097290 */ /* 0x000fe400087fe4ff */
[----:B------:R-:W-:Y:S01]  /*04a0*/  UISETP.NE.AND UP0, UPT, UR4, 0x6, UPT ;  /* 0x000000060400788c */ /* 0x000fe2000bf05270 */
[----:B--2---:R-:W-:-:S03]  /*04b0*/  IMAD.WIDE.U32 R2, R2, R17, RZ ;  /* 0x0000001102027225 */ /* 0x004fc600078e00ff */
[----:B------:R-:W-:-:S04]  /*04c0*/  IADD3 R15, P0, PT, R2, R8, RZ ;  /* 0x00000008020f7210 */ /* 0x000fc80007f1e0ff */
[----:B------:R-:W-:Y:S01]  /*04d0*/  IADD3.X R8, PT, PT, R3, UR5, RZ, P0, !PT ;  /* 0x0000000503087c10 */ /* 0x000fe200087fe4ff */
[----:B------:R0:W-:Y:S02]  /*04e0*/  STL [R0], R15 ;  /* 0x0000000f00007387 */ /* 0x0001e40000100800 */
[----:B0-----:R-:W-:Y:S01]  /*04f0*/  VIADD R0, R0, 0x4 ;  /* 0x0000000400007836 */ /* 0x001fe20000000000 */
[----:B------:R-:W-:Y:S06]  /*0500*/  BRA.U UP0, `(.L_x_6) ;  /* 0xfffffffd00cc7547 */ /* 0x000fec000b83ffff */
[----:B------:R-:W-:Y:S01]  /*0510*/  SHF.R.U32.HI R6, RZ, 0x17, R11 ;  /* 0x00000017ff067819 */ /* 0x000fe2000001160b */
[----:B------:R0:W-:Y:S03]  /*0520*/  STL [R1+0x18], R8 ;  /* 0x0000180801007387 */ /* 0x0001e60000100800 */
[C---:B------:R-:W-:Y:S02]  /*0530*/  LOP3.LUT R0, R6.reuse, 0xe0, RZ, 0xc0, !PT ;  /* 0x000000e006007812 */ /* 0x040fe400078ec0ff */
[----:B------:R-:W-:Y:S02]  /*0540*/  LOP3.LUT P0, RZ, R6, 0x1f, RZ, 0xc0, !PT ;  /* 0x0000001f06ff7812 */ /* 0x000fe4000780c0ff */
[----:B------:R-:W-:-:S04]  /*0550*/  IADD3 R0, PT, PT, R0, -0x80, RZ ;  /* 0xffffff8000007810 */ /* 0x000fc80007ffe0ff */
[----:B------:R-:W-:-:S05]  /*0560*/  SHF.R.U32.HI R0, RZ, 0x5, R0 ;  /* 0x00000005ff007819 */ /* 0x000fca0000011600 */
[----:B------:R-:W-:-:S05]  /*0570*/  IMAD R14, R0, -0x4, R1 ;  /* 0xfffffffc000e7824 */ /* 0x000fca00078e0201 */
[----:B------:R-:W2:Y:S04]  /*0580*/  LDL R0, [R14+0x18] ;  /* 0x000018000e007983 */ /* 0x000ea80000100800 */
[----:B------:R-:W2:Y:S04]  /*0590*/  LDL R3, [R14+0x14] ;  /* 0x000014000e037983 */ /* 0x000ea80000100800 */
[----:B------:R-:W3:Y:S01]  /*05a0*/  @P0 LDL R2, [R14+0x10] ;  /* 0x000010000e020983 */ /* 0x000ee20000100800 */
[----:B------:R-:W-:Y:S01]  /*05b0*/  LOP3.LUT R6, R6, 0x1f, RZ, 0xc0, !PT ;  /* 0x0000001f06067812 */ /* 0x000fe200078ec0ff */
[----:B------:R-:W-:Y:S01]  /*05c0*/  UMOV UR4, 0x54442d19 ;  /* 0x54442d1900047882 */ /* 0x000fe20000000000 */
[----:B------:R-:W-:-:S02]  /*05d0*/  UMOV UR5, 0x3bf921fb ;  /* 0x3bf921fb00057882 */ /* 0x000fc40000000000 */
[-C--:B--2---:R-:W-:Y:S02]  /*05e0*/  @P0 SHF.L.W.U32.HI R0, R3, R6.reuse, R0 ;  /* 0x0000000603000219 */ /* 0x084fe40000010e00 */
[----:B---3--:R-:W-:Y:S02]  /*05f0*/  @P0 SHF.L.W.U32.HI R3, R2, R6, R3 ;  /* 0x0000000602030219 */ /* 0x008fe40000010e03 */
[----:B------:R-:W-:Y:S02]  /*0600*/  ISETP.GE.AND P0, PT, R11, RZ, PT ;  /* 0x000000ff0b00720c */ /* 0x000fe40003f06270 */
[C---:B------:R-:W-:Y:S01]  /*0610*/  SHF.L.W.U32.HI R2, R3.reuse, 0x2, R0 ;  /* 0x0000000203027819 */ /* 0x040fe20000010e00 */
[----:B------:R-:W-:-:S03]  /*0620*/  IMAD.SHL.U32 R3, R3, 0x4, RZ ;  /* 0x0000000403037824 */ /* 0x000fc600078e00ff */
[----:B------:R-:W-:Y:S02]  /*0630*/  SHF.R.S32.HI R6, RZ, 0x1f, R2 ;  /* 0x0000001fff067819 */ /* 0x000fe40000011402 */
[----:B------:R-:W-:Y:S02]  /*0640*/  LOP3.LUT R11, R2, R11, RZ, 0x3c, !PT ;  /* 0x0000000b020b7212 */ /* 0x000fe400078e3cff */
[C---:B------:R-:W-:Y:S02]  /*0650*/  LOP3.LUT R12, R6.reuse, R3, RZ, 0x3c, !PT ;  /* 0x00000003060c7212 */ /* 0x040fe400078e3cff */
[----:B------:R-:W-:Y:S02]  /*0660*/  LOP3.LUT R13, R6, R2, RZ, 0x3c, !PT ;  /* 0x00000002060d7212 */ /* 0x000fe400078e3cff */
[----:B------:R-:W-:Y:S02]  /*0670*/  SHF.R.U32.HI R3, RZ, 0x1e, R0 ;  /* 0x0000001eff037819 */ /* 0x000fe40000011600 */
[----:B------:R-:W-:-:S02]  /*0680*/  ISETP.GE.AND P1, PT, R11, RZ, PT ;  /* 0x000000ff0b00720c */ /* 0x000fc40003f26270 */
[----:B------:R-:W1:Y:S01]  /*0690*/  I2F.F64.S64 R12, R12 ;  /* 0x0000000c000c7312 */ /* 0x000e620000301c00 */
[----:B------:R-:W-:-:S05]  /*06a0*/  LEA.HI R0, R2, R3, RZ, 0x1 ;  /* 0x0000000302007211 */ /* 0x000fca00078f08ff */
[----:B------:R-:W-:-:S04]  /*06b0*/  IMAD.MOV R2, RZ, RZ, -R0 ;  /* 0x000000ffff027224 */ /* 0x000fc800078e0a00 */
[----:B------:R-:W-:Y:S01]  /*06c0*/  @!P0 IMAD.MOV.U32 R0, RZ, RZ, R2 ;  /* 0x000000ffff008224 */ /* 0x000fe200078e0002 */
[----:B-1----:R-:W-:-:S10]  /*06d0*/  DMUL R14, R12, UR4 ;  /* 0x000000040c0e7c28 */ /* 0x002fd40008000000 */
[----:B------:R-:W1:Y:S02]  /*06e0*/  F2F.F32.F64 R14, R14 ;  /* 0x0000000e000e7310 */ /* 0x000e640000301000 */
[----:B01----:R-:W-:-:S07]  /*06f0*/  FSEL R3, -R14, R14, !P1 ;  /* 0x0000000e0e037208 */ /* 0x003fce0004800100 */
.L_x_5:
[----:B------:R-:W-:Y:S05]  /*0700*/  BSYNC.RECONVERGENT B0 ;  /* 0x0000000000007941 */ /* 0x000fea0003800200 */
.L_x_4:
[----:B------:R-:W-:Y:S01]  /*0710*/  FFMA R7, R5, 4, R7 ;  /* 0x4080000005077823 */ /* 0x000fe20000000007 */
[----:B------:R-:W-:Y:S02]  /*0720*/  IMAD.MOV.U32 R11, RZ, RZ, 0x37cbac00 ;  /* 0x37cbac00ff0b7424 */ /* 0x000fe400078e00ff */
[----:B------:R-:W-:Y:S01]  /*0730*/  FMUL R6, R3, R3 ;  /* 0x0000000303067220 */ /* 0x000fe20000400000 */
[----:B------:R-:W-:Y:S01]  /*0740*/  LOP3.LUT R12, R0, 0x1, RZ, 0xc0, !PT ;  /* 0x00000001000c7812 */ /* 0x000fe200078ec0ff */
[----:B------:R-:W-:Y:S01]  /*0750*/  FMUL R2, R7, 0.63661974668502807617 ;  /* 0x3f22f98307027820 */ /* 0x000fe20000400000 */
[----:B------:R-:W-:Y:S02]  /*0760*/  IMAD.MOV.U32 R15, RZ, RZ, 0x3d2aaabb ;  /* 0x3d2aaabbff0f7424 */ /* 0x000fe400078e00ff */
[----:B------:R-:W-:Y:S01]  /*0770*/  FFMA R8, R6, R11, -0.0013887860113754868507 ;  /* 0xbab607ed06087423 */ /* 0x000fe2000000000b */
[----:B------:R-:W-:Y:S01]  /*0780*/  ISETP.NE.U32.AND P0, PT, R12, 0x1, PT ;  /* 0x000000010c00780c */ /* 0x000fe20003f05070 */
[----:B------:R-:W-:Y:S01]  /*0790*/  BSSY.RECONVERGENT B0, `(.L_x_7) ;  /* 0x000004a000007945 */ /* 0x000fe20003800200 */
[----:B------:R-:W-:Y:S01]  /*07a0*/  LOP3.LUT P1, RZ, R0, 0x2, RZ, 0xc0, !PT ;  /* 0x0000000200ff7812 */ /* 0x000fe2000782c0ff */
[----:B------:R-:W0:Y:S01]  /*07b0*/  F2I.NTZ R2, R2 ;  /* 0x0000000200027305 */ /* 0x000e220000203100 */
[----:B------:R-:W-:-:S02]  /*07c0*/  FSEL R13, R8, -0.00019574658654164522886, !P0 ;  /* 0xb94d4153080d7808 */ /* 0x000fc40004000000 */
[----:B------:R-:W-:Y:S02]  /*07d0*/  FSEL R15, R15, 0.0083327032625675201416, !P0 ;  /* 0x3c0885e40f0f7808 */ /* 0x000fe40004000000 */
[----:B------:R-:W-:Y:S02]  /*07e0*/  MOV R8, 0x3effffff ;  /* 0x3effffff00087802 */ /* 0x000fe40000000f00 */
[----:B------:R-:W-:Y:S01]  /*07f0*/  FSEL R0, R3, 1, P0 ;  /* 0x3f80000003007808 */ /* 0x000fe20000000000 */
[----:B------:R-:W-:Y:S01]  /*0800*/  FFMA R13, R6, R13, R15 ;  /* 0x0000000d060d7223 */ /* 0x000fe2000000000f */
[----:B------:R-:W-:Y:S02]  /*0810*/  FSEL R15, -R8, -0.16666662693023681641, !P0 ;  /* 0xbe2aaaa8080f7808 */ /* 0x000fe40004000100 */
[----:B------:R-:W-:Y:S01]  /*0820*/  FSETP.GE.AND P0, PT, |R7|, 105615, PT ;  /* 0x47ce47800700780b */ /* 0x000fe20003f06200 */
[C---:B------:R-:W-:Y:S02]  /*0830*/  FFMA R3, R6.reuse, R0, RZ ;  /* 0x0000000006037223 */ /* 0x040fe400000000ff */
[----:B------:R-:W-:Y:S01]  /*0840*/  FFMA R13, R6, R13, R15 ;  /* 0x0000000d060d7223 */ /* 0x000fe2000000000f */
[----:B0-----:R-:W-:-:S03]  /*0850*/  I2FP.F32.S32 R8, R2 ;  /* 0x0000000200087245 */ /* 0x001fc60000201400 */
[----:B------:R-:W-:Y:S02]  /*0860*/  FFMA R14, R3, R13, R0 ;  /* 0x0000000d030e7223 */ /* 0x000fe40000000000 */
[C---:B------:R-:W-:Y:S02]  /*0870*/  FFMA R15, R8.reuse, -1.5707962512969970703, R7 ;  /* 0xbfc90fda080f7823 */ /* 0x040fe40000000007 */
[----:B------:R-:W-:Y:S02]  /*0880*/  @P1 FADD R14, RZ, -R14 ;  /* 0x8000000eff0e1221 */ /* 0x000fe40000000000 */
[----:B------:R-:W-:-:S04]  /*0890*/  FFMA R15, R8, -7.5497894158615963534e-08, R15 ;  /* 0xb3a22168080f7823 */ /* 0x000fc8000000000f */
[----:B------:R-:W-:Y:S01]  /*08a0*/  FFMA R0, R8, -5.3903029534742383927e-15, R15 ;  /* 0xa7c234c508007823 */ /* 0x000fe2000000000f */
[----:B------:R-:W-:Y:S06]  /*08b0*/  @!P0 BRA `(.L_x_8) ;  /* 0x0000000000dc8947 */ /* 0x000fec0003800000 */
[----:B------:R-:W-:-:S13]  /*08c0*/  FSETP.NEU.AND P0, PT, |R7|, +INF , PT ;  /* 0x7f8000000700780b */ /* 0x000fda0003f0d200 */
[----:B------:R-:W-:Y:S01]  /*08d0*/  @!P0 FMUL R0, RZ, R7 ;  /* 0x00000007ff008220 */ /* 0x000fe20000400000 */
[----:B------:R-:W-:Y:S01]  /*08e0*/  @!P0 IMAD.MOV.U32 R2, RZ, RZ, RZ ;  /* 0x000000ffff028224 */ /* 0x000fe200078e00ff */
[----:B------:R-:W-:Y:S06]  /*08f0*/  @!P0 BRA `(.L_x_8) ;  /* 0x0000000000cc8947 */ /* 0x000fec0003800000 */
[----:B------:R-:W-:Y:S01]  /*0900*/  IMAD.SHL.U32 R2, R7, 0x100, RZ ;  /* 0x0000010007027824 */ /* 0x000fe200078e00ff */
[----:B------:R-:W0:Y:S01]  /*0910*/  LDCU.64 UR8, c[0x4][URZ] ;  /* 0x01000000ff0877ac */ /* 0x000e220008000a00 */
[----:B------:R-:W-:Y:S02]  /*0920*/  IMAD.MOV.U32 R8, RZ, RZ, RZ ;  /* 0x000000ffff087224 */ /* 0x000fe400078e00ff */
[----:B------:R-:W-:Y:S01]  /*0930*/  IMAD.MOV.U32 R0, RZ, RZ, R1 ;  /* 0x000000ffff007224 */ /* 0x000fe200078e0001 */
[----:B------:R-:W-:Y:S01]  /*0940*/  LOP3.LUT R17, R2, 0x80000000, RZ, 0xfc, !PT ;  /* 0x8000000002117812 */ /* 0x000fe200078efcff */
[----:B------:R-:W-:Y:S01]  /*0950*/  UMOV UR5, URZ ;  /* 0x000000ff00057c82 */ /* 0x000fe20008000000 */
[----:B------:R-:W-:-:S05]  /*0960*/  UMOV UR4, URZ ;  /* 0x000000ff00047c82 */ /* 0x000fca0008000000 */
.L_x_9:
[----:B0-----:R-:W-:Y:S01]  /*0970*/  IMAD.U32 R12, RZ, RZ, UR8 ;  /* 0x00000008ff0c7e24 */ /* 0x001fe2000f8e00ff */
[----:B------:R-:W-:-:S05]  /*0980*/  MOV R13, UR9 ;  /* 0x00000009000d7c02 */ /* 0x000fca0008000f00 */
        /* <DEDUP_REMOVED lines=14> */
[----:B------:R-:W-:-:S03]  /*0a70*/  LOP3.LUT P0, RZ, R6, 0x1f, RZ, 0xc0, !PT ;  /* 0x0000001f06ff7812 */ /* 0x000fc6000780c0ff */
[----:B------:R-:W-:-:S05]  /*0a80*/  VIADD R0, R0, 0xffffff80 ;  /* 0xffffff8000007836 */ /* 0x000fca0000000000 */
        /* <DEDUP_REMOVED lines=26> */
.L_x_8:
[----:B------:R-:W-:Y:S05]  /*0c30*/  BSYNC.RECONVERGENT B0 ;  /* 0x0000000000007941 */ /* 0x000fea0003800200 */
.L_x_7:
[----:B------:R-:W0:Y:S01]  /*0c40*/  LDCU.U8 UR4, c[0x0][0x39c] ;  /* 0x00007380ff0477ac */ /* 0x000e220008000000 */
[----:B------:R-:W-:Y:S01]  /*0c50*/  FMUL R3, R0, R0 ;  /* 0x0000000000037220 */ /* 0x000fe20000400000 */
[C---:B------:R-:W-:Y:S01]  /*0c60*/  LOP3.LUT R6, R2.reuse, 0x1, RZ, 0xc0, !PT ;  /* 0x0000000102067812 */ /* 0x040fe200078ec0ff */
[----:B------:R-:W-:Y:S01]  /*0c70*/  VIADD R2, R2, 0x1 ;  /* 0x0000000102027836 */ /* 0x000fe20000000000 */
[----:B------:R-:W-:Y:S01]  /*0c80*/  MOV R8, 0x3c0885e4 ;  /* 0x3c0885e400087802 */ /* 0x000fe20000000f00 */
[----:B------:R-:W-:Y:S01]  /*0c90*/  FFMA R11, R3, R11, -0.0013887860113754868507 ;  /* 0xbab607ed030b7423 */ /* 0x000fe2000000000b */
[----:B------:R-:W-:Y:S01]  /*0ca0*/  ISETP.NE.U32.AND P0, PT, R6, 0x1, PT ;  /* 0x000000010600780c */ /* 0x000fe20003f05070 */
[----:B------:R-:W-:Y:S01]  /*0cb0*/  IMAD.MOV.U32 R7, RZ, RZ, 0x3e2aaaa8 ;  /* 0x3e2aaaa8ff077424 */ /* 0x000fe200078e00ff */
[----:B------:R-:W-:Y:S02]  /*0cc0*/  LOP3.LUT P1, RZ, R2, 0x2, RZ, 0xc0, !PT ;  /* 0x0000000202ff7812 */ /* 0x000fe4000782c0ff */
[----:B------:R-:W-:-:S02]  /*0cd0*/  FSEL R6, R11, -0.00019574658654164522886, P0 ;  /* 0xb94d41530b067808 */ /* 0x000fc40000000000 */
[----:B------:R-:W-:Y:S02]  /*0ce0*/  FSEL R8, R8, 0.041666727513074874878, !P0 ;  /* 0x3d2aaabb08087808 */ /* 0x000fe40004000000 */
[----:B------:R-:W-:Y:S02]  /*0cf0*/  FSEL R2, -R7, -0.4999999701976776123, !P0 ;  /* 0xbeffffff07027808 */ /* 0x000fe40004000100 */
[----:B------:R-:W-:Y:S01]  /*0d00*/  FSEL R0, R0, 1, !P0 ;  /* 0x3f80000000007808 */ /* 0x000fe20004000000 */
[----:B------:R-:W-:Y:S01]  /*0d10*/  FFMA R6, R3, R6, R8 ;  /* 0x0000000603067223 */ /* 0x000fe20000000008 */
[----:B0-----:R-:W-:-:S03]  /*0d20*/  UPRMT UR4, UR4, 0x8880, URZ ;  /* 0x0000888004047896 */ /* 0x001fc600080000ff */
[C---:B------:R-:W-:Y:S01]  /*0d30*/  FFMA R2, R3.reuse, R6, R2 ;  /* 0x0000000603027223 */ /* 0x040fe20000000002 */
[----:B------:R-:W-:Y:S01]  /*0d40*/  FFMA R3, R3, R0, RZ ;  /* 0x0000000003037223 */ /* 0x000fe200000000ff */
[----:B------:R-:W-:-:S03]  /*0d50*/  UISETP.NE.AND UP0, UPT, UR4, URZ, UPT ;  /* 0x000000ff0400728c */ /* 0x000fc6000bf05270 */
[----:B------:R-:W-:-:S04]  /*0d60*/  FFMA R3, R3, R2, R0 ;  /* 0x0000000203037223 */ /* 0x000fc80000000000 */
[----:B------:R-:W-:-:S04]  /*0d70*/  @P1 FADD R3, RZ, -R3 ;  /* 0x80000003ff031221 */ /* 0x000fc80000000000 */
[----:B------:R-:W-:Y:S01]  /*0d80*/  FMUL R13, R14, R3 ;  /* 0x000000030e0d7220 */ /* 0x000fe20000400000 */
[----:B------:R-:W-:Y:S06]  /*0d90*/  BRA.U !UP0, `(.L_x_10) ;  /* 0x0000000108707547 */ /* 0x000fec000b800000 */
[----:B------:R-:W0:Y:S01]  /*0da0*/  LDCU.U8 UR4, c[0x0][0x3b4] ;  /* 0x00007680ff0477ac */ /* 0x000e220008000000 */
[----:B------:R-:W-:Y:S01]  /*0db0*/  IMAD.MOV.U32 R7, RZ, RZ, 0x3f800000 ;  /* 0x3f800000ff077424 */ /* 0x000fe200078e00ff */
[----:B0-----:R-:W-:-:S04]  /*0dc0*/  UPRMT UR4, UR4, 0x8880, URZ ;  /* 0x0000888004047896 */ /* 0x001fc800080000ff */
[----:B------:R-:W-:-:S09]  /*0dd0*/  UISETP.NE.AND UP0, UPT, UR4, URZ, UPT ;  /* 0x000000ff0400728c */ /* 0x000fd2000bf05270 */
[----:B------:R-:W-:Y:S05]  /*0de0*/  BRA.U !UP0, `(.L_x_11) ;  /* 0x0000000108207547 */ /* 0x000fea000b800000 */
[----:B------:R-:W0:Y:S01]  /*0df0*/  LDC R6, c[0x0][0x3b0] ;  /* 0x0000ec00ff067b82 */ /* 0x000e220000000800 */
[----:B------:R-:W1:Y:S07]  /*0e00*/  LDCU UR4, c[0x0][0x390] ;  /* 0x00007200ff0477ac */ /* 0x000e6e0008000800 */
[----:B------:R-:W2:Y:S01]  /*0e10*/  LDC.64 R2, c[0x0][0x380] ;  /* 0x0000e000ff027b82 */ /* 0x000ea20000000a00 */
[----:B-1----:R-:W-:Y:S02]  /*0e20*/  IMAD R9, R9, UR4, R10 ;  /* 0x0000000409097c24 */ /* 0x002fe4000f8e020a */
[----:B0-----:R-:W-:-:S02]  /*0e30*/  FFMA R6, R13, 0.5, R6 ;  /* 0x3f0000000d067823 */ /* 0x001fc40000000006 */
[----:B--2---:R-:W-:-:S05]  /*0e40*/  IMAD.WIDE.U32 R2, R9, 0x10, R2 ;  /* 0x0000001009027825 */ /* 0x004fca00078e0002 */
[----:B------:R0:W-:Y:S01]  /*0e50*/  STG.E.128 desc[UR6][R2.64], R4 ;  /* 0x0000000402007986 */ /* 0x0001e2000c101d06 */
[----:B------:R-:W-:Y:S05]  /*0e60*/  BRA `(.L_x_12) ;  /* 0x00000000001c7947 */ /* 0x000fea0003800000 */
.L_x_11:
[----:B------:R-:W0:Y:S01]  /*0e70*/  LDC.64 R2, c[0x0][0x380] ;  /* 0x0000e000ff027b82 */ /* 0x000e220000000a00 */
[----:B------:R-:W1:Y:S01]  /*0e80*/  LDCU UR4, c[0x0][0x390] ;  /* 0x00007200ff0477ac */ /* 0x000e620008000800 */
[----:B------:R-:W-:-:S06]  /*0e90*/  IMAD.MOV.U32 R7, RZ, RZ, 0x3f800000 ;  /* 0x3f800000ff077424 */ /* 0x000fcc00078e00ff */
[----:B------:R-:W2:Y:S01]  /*0ea0*/  LDC R6, c[0x0][0x3b0] ;  /* 0x0000ec00ff067b82 */ /* 0x000ea20000000800 */
[----:B-1----:R-:W-:-:S04]  /*0eb0*/  IMAD R9, R9, UR4, R10 ;  /* 0x0000000409097c24 */ /* 0x002fc8000f8e020a */
[----:B0-----:R-:W-:-:S05]  /*0ec0*/  IMAD.WIDE.U32 R2, R9, 0x10, R2 ;  /* 0x0000001009027825 */ /* 0x001fca00078e0002 */
[----:B--2---:R1:W-:Y:S02]  /*0ed0*/  STG.E.128 desc[UR6][R2.64], R4 ;  /* 0x0000000402007986 */ /* 0x0043e4000c101d06 */
.L_x_12:
[----:B01----:R-:W0:Y:S01]  /*0ee0*/  LDC.64 R2, c[0x0][0x388] ;  /* 0x0000e200ff027b82 */ /* 0x003e220000000a00 */
[----:B------:R-:W-:Y:S02]  /*0ef0*/  HFMA2 R4, -RZ, RZ, 0, 0 ;  /* 0x00000000ff047431 */ /* 0x000fe400000001ff */
[----:B------:R-:W-:Y:S02]  /*0f00*/  IMAD.MOV.U32 R5, RZ, RZ, 0x437f0000 ;  /* 0x437f0000ff057424 */ /* 0x000fe400078e00ff */
[----:B------:R-:W-:Y:S02]  /*0f10*/  IMAD.MOV.U32 R6, RZ, RZ, RZ ;  /* 0x000000ffff067224 */ /* 0x000fe400078e00ff */
[----:B------:R-:W-:Y:S02]  /*0f20*/  IMAD.MOV.U32 R7, RZ, RZ, 0x3f800000 ;  /* 0x3f800000ff077424 */ /* 0x000fe400078e00ff */
[----:B0-----:R-:W-:-:S05]  /*0f30*/  IMAD.WIDE.U32 R2, R9, 0x10, R2 ;  /* 0x0000001009027825 */ /* 0x001fca00078e0002 */
[----:B------:R-:W-:Y:S01]  /*0f40*/  STG.E.128 desc[UR6][R2.64], R4 ;  /* 0x0000000402007986 */ /* 0x000fe2000c101d06 */
[----:B------:R-:W-:Y:S05]  /*0f50*/  EXIT ;  /* 0x000000000000794d */ /* 0x000fea0003800000 */
.L_x_10:
[----:B------:R-:W0:Y:S01]  /*0f60*/  LDC.64 R2, c[0x0][0x380] ;  /* 0x0000e000ff027b82 */ /* 0x000e220000000a00 */
[----:B------:R-:W1:Y:S07]  /*0f70*/  LDCU UR4, c[0x0][0x390] ;  /* 0x00007200ff0477ac */ /* 0x000e6e0008000800 */
[----:B------:R-:W2:Y:S01]  /*0f80*/  LDC.64 R6, c[0x0][0x388] ;  /* 0x0000e200ff067b82 */ /* 0x000ea20000000a00 */
[----:B-1----:R-:W-:Y:S01]  /*0f90*/  IMAD R15, R9, UR4, R10 ;  /* 0x00000004090f7c24 */ /* 0x002fe2000f8e020a */
[----:B------:R-:W1:Y:S03]  /*0fa0*/  LDCU.U8 UR4, c[0x0][0x3b4] ;  /* 0x00007680ff0477ac */ /* 0x000e660008000000 */
[----:B0-----:R-:W-:-:S05]  /*0fb0*/  IMAD.WIDE.U32 R2, R15, 0x10, R2 ;  /* 0x000000100f027825 */ /* 0x001fca00078e0002 */
[----:B------:R-:W3:Y:S01]  /*0fc0*/  LDG.E.128 R8, desc[UR6][R2.64] ;  /* 0x0000000602087981 */ /* 0x000ee2000c1e1d00 */
[----:B--2---:R-:W-:Y:S01]  /*0fd0*/  IMAD.WIDE.U32 R6, R15, 0x10, R6 ;  /* 0x000000100f067825 */ /* 0x004fe200078e0006 */
[----:B-1----:R-:W-:-:S03]  /*0fe0*/  UPRMT UR4, UR4, 0x8880, URZ ;  /* 0x0000888004047896 */ /* 0x002fc600080000ff */
[----:B---3--:R-:W-:-:S04]  /*0ff0*/  FMUL R9, R9, R9 ;  /* 0x0000000909097220 */ /* 0x008fc80000400000 */
[----:B------:R-:W-:-:S05]  /*1000*/  FFMA R9, R8, R8, -R9 ;  /* 0x0000000808097223 */ /* 0x000fca0000000809 */
[----:B------:R-:W-:-:S13]  /*1010*/  FSETP.GEU.AND P1, PT, R9, R10, PT ;  /* 0x0000000a0900720b */ /* 0x000fda0003f2e000 */
[----:B------:R-:W2:Y:S01]  /*1020*/  @!P1 LDG.E R0, desc[UR6][R6.64] ;  /* 0x0000000606009981 */ /* 0x000ea2000c1e1900 */
[----:B------:R-:W-:Y:S01]  /*1030*/  ISETP.NE.AND P2, PT, RZ, UR4, PT ;  /* 0x00000004ff007c0c */ /* 0x000fe2000bf45270 */
[----:B------:R-:W-:Y:S01]  /*1040*/  IMAD.MOV.U32 R10, RZ, RZ, RZ ;  /* 0x000000ffff0a7224 */ /* 0x000fe200078e00ff */
[----:B------:R-:W-:Y:S01]  /*1050*/  MOV R11, 0x3dcccccd ;  /* 0x3dcccccd000b7802 */ /* 0x000fe20000000f00 */
[----:B------:R-:W-:Y:S01]  /*1060*/  IMAD.MOV.U32 R9, RZ, RZ, 0x437f0000 ;  /* 0x437f0000ff097424 */ /* 0x000fe200078e00ff */
[----:B------:R-:W-:Y:S01]  /*1070*/  @!P1 MOV R11, 0x3f800000 ;  /* 0x3f800000000b9802 */ /* 0x000fe20000000f00 */
[----:B------:R-:W-:Y:S02]  /*1080*/  @!P1 IMAD.MOV.U32 R9, RZ, RZ, RZ ;  /* 0x000000ffff099224 */ /* 0x000fe400078e00ff */
[----:B------:R-:W-:-:S06]  /*1090*/  IMAD.MOV.U32 R12, RZ, RZ, R4 ;  /* 0x000000ffff0c7224 */ /* 0x000fcc00078e0004 */
[----:B------:R-:W0:Y:S01]  /*10a0*/  @P2 LDC R8, c[0x0][0x3b0] ;  /* 0x0000ec00ff082b82 */ /* 0x000e220000000800 */
[----:B------:R-:W-:Y:S02]  /*10b0*/  @P2 IMAD.MOV.U32 R15, RZ, RZ, 0x3f800000 ;  /* 0x3f800000ff0f2424 */ /* 0x000fe400078e00ff */
[----:B0-----:R-:W-:Y:S01]  /*10c0*/  @P2 FFMA R14, R13, 0.5, R8 ;  /* 0x3f0000000d0e2823 */ /* 0x001fe20000000008 */
[----:B------:R-:W-:Y:S02]  /*10d0*/  IMAD.MOV.U32 R8, RZ, RZ, RZ ;  /* 0x000000ffff087224 */ /* 0x000fe400078e00ff */
[----:B------:R-:W-:Y:S02]  /*10e0*/  @!P1 IMAD.MOV.U32 R8, RZ, RZ, 0x437f0000 ;  /* 0x437f0000ff089424 */ /* 0x000fe400078e00ff */
[----:B------:R-:W-:Y:S01]  /*10f0*/  IMAD.MOV.U32 R13, RZ, RZ, R5 ;  /* 0x000000ffff0d7224 */ /* 0x000fe200078e0005 */
[----:B--2---:R-:W-:-:S04]  /*1100*/  @!P1 FSETP.NEU.AND P0, PT, R0, 255, PT ;  /* 0x437f00000000980b */ /* 0x004fc80003f0d000 */
[----:B------:R-:W-:-:S05]  /*1110*/  @!P1 FSEL R10, RZ, 255, !P0 ;  /* 0x437f0000ff0a9808 */ /* 0x000fca0004000000 */
[----:B------:R0:W-:Y:S04]  /*1120*/  STG.E.128 desc[UR6][R6.64], R8 ;  /* 0x0000000806007986 */ /* 0x0001e8000c101d06 */
[----:B------:R0:W-:Y:S01]  /*1130*/  @P2 STG.E.128 desc[UR6][R2.64], R12 ;  /* 0x0000000c02002986 */ /* 0x0001e2000c101d06 */
[----:B------:R-:W-:Y:S05]  /*1140*/  @P2 EXIT ;  /* 0x000000000000294d */ /* 0x000fea0003800000 */
[----:B0-----:R-:W0:Y:S01]  /*1150*/  LDC R6, c[0x0][0x3b0] ;  /* 0x0000ec00ff067b82 */ /* 0x001e220000000800 */
[----:B------:R-:W-:-:S05]  /*1160*/  IMAD.MOV.U32 R7, RZ, RZ, 0x3f800000 ;  /* 0x3f800000ff077424 */ /* 0x000fca00078e00ff */
[----:B0-----:R-:W-:Y:S01]  /*1170*/  STG.E.128 desc[UR6][R2.64], R4 ;  /* 0x0000000402007986 */ /* 0x001fe2000c101d06 */
[----:B------:R-:W-:Y:S05]  /*1180*/  EXIT ;  /* 0x000000000000794d */ /* 0x000fea0003800000 */
        .weak           $__internal_0_$__cuda_sm3x_div_rn_noftz_f32_slowpath
        .type           $__internal_0_$__cuda_sm3x_div_rn_noftz_f32_slowpath,@function
        .size           $__internal_0_$__cuda_sm3x_div_rn_noftz_f32_slowpath,(.L_x_79 - $__internal_0_$__cuda_sm3x_div_rn_noftz_f32_slowpath)
$__internal_0_$__cuda_sm3x_div_rn_noftz_f32_slowpath:
[----:B------:R-:W-:Y:S01]  /*1190*/  SHF.R.U32.HI R6, RZ, 0x17, R3 ;  /* 0x00000017ff067819 */ /* 0x000fe20000011603 */
[----:B------:R-:W-:Y:S01]  /*11a0*/  BSSY.RECONVERGENT B1, `(.L_x_13) ;  /* 0x0000062000017945 */ /* 0x000fe20003800200 */
[----:B------:R-:W-:Y:S02]  /*11b0*/  SHF.R.U32.HI R5, RZ, 0x17, R0 ;  /* 0x00000017ff057819 */ /* 0x000fe40000011600 */
[----:B------:R-:W-:Y:S02]  /*11c0*/  LOP3.LUT R12, R6, 0xff, RZ, 0xc0, !PT ;  /* 0x000000ff060c7812 */ /* 0x000fe400078ec0ff */
[----:B------:R-:W-:-:S03]  /*11d0*/  LOP3.LUT R8, R5, 0xff, RZ, 0xc0, !PT ;  /* 0x000000ff05087812 */ /* 0x000fc600078ec0ff */
[----:B------:R-:W-:Y:S02]  /*11e0*/  VIADD R7, R12, 0xffffffff ;  /* 0xffffffff0c077836 */ /* 0x000fe40000000000 */
[----:B------:R-:W-:-:S03]  /*11f0*/  VIADD R6, R8, 0xffffffff ;  /* 0xffffffff08067836 */ /* 0x000fc60000000000 */
[----:B------:R-:W-:-:S04]  /*1200*/  ISETP.GT.U32.AND P0, PT, R7, 0xfd, PT ;  /* 0x000000fd0700780c */ /* 0x000fc80003f04070 */
[----:B------:R-:W-:-:S13]  /*1210*/  ISETP.GT.U32.OR P0, PT, R6, 0xfd, P0 ;  /* 0x000000fd0600780c */ /* 0x000fda0000704470 */
[----:B------:R-:W-:Y:S01]  /*1220*/  @!P0 MOV R5, RZ ;  /* 0x000000ff00058202 */ /* 0x000fe20000000f00 */
[----:B------:R-:W-:Y:S06]  /*1230*/  @!P0 BRA `(.L_x_14) ;  /* 0x00000000005c8947 */ /* 0x000fec0003800000 */
[----:B------:R-:W-:Y:S02]  /*1240*/  FSETP.GTU.FTZ.AND P0, PT, |R0|, +INF , PT ;  /* 0x7f8000000000780b */ /* 0x000fe40003f1c200 */
[----:B------:R-:W-:-:S04]  /*1250*/  FSETP.GTU.FTZ.AND P1, PT, |R3|, +INF , PT ;  /* 0x7f8000000300780b */ /* 0x000fc80003f3c200 */
[----:B------:R-:W-:-:S13]  /*1260*/  PLOP3.LUT P0, PT, P0, P1, PT, 0xf8, 0x8f ;  /* 0x00000000008f781c */ /* 0x000fda0000703f70 */
[----:B------:R-:W-:Y:S05]  /*1270*/  @P0 BRA `(.L_x_15) ;  /* 0x00000004004c0947 */ /* 0x000fea0003800000 */
[----:B------:R-:W-:-:S13]  /*1280*/  LOP3.LUT P0, RZ, R3, 0x7fffffff, R0, 0xc8, !PT ;  /* 0x7fffffff03ff7812 */ /* 0x000fda000780c800 */
[----:B------:R-:W-:Y:S05]  /*1290*/  @!P0 BRA `(.L_x_16) ;  /* 0x00000004003c8947 */ /* 0x000fea0003800000 */
[C---:B------:R-:W-:Y:S02]  /*12a0*/  FSETP.NEU.FTZ.AND P2, PT, |R0|.reuse, +INF , PT ;  /* 0x7f8000000000780b */ /* 0x040fe40003f5d200 */
[----:B------:R-:W-:Y:S02]  /*12b0*/  FSETP.NEU.FTZ.AND P1, PT, |R3|, +INF , PT ;  /* 0x7f8000000300780b */ /* 0x000fe40003f3d200 */
[----:B------:R-:W-:-:S11]  /*12c0*/  FSETP.NEU.FTZ.AND P0, PT, |R0|, +INF , PT ;  /* 0x7f8000000000780b */ /* 0x000fd60003f1d200 */
[----:B------:R-:W-:Y:S05]  /*12d0*/  @!P1 BRA !P2, `(.L_x_16) ;  /* 0x00000004002c9947 */ /* 0x000fea0005000000 */
[----:B------:R-:W-:-:S04]  /*12e0*/  LOP3.LUT P2, RZ, R0, 0x7fffffff, RZ, 0xc0, !PT ;  /* 0x7fffffff00ff7812 */ /* 0x000fc8000784c0ff */
[----:B------:R-:W-:-:S13]  /*12f0*/  PLOP3.LUT P1, PT, P1, P2, PT, 0x2f, 0xf2 ;  /* 0x0000000000f2781c */ /* 0x000fda0000f24577 */
[----:B------:R-:W-:Y:S05]  /*1300*/  @P1 BRA `(.L_x_17) ;  /* 0x0000000400181947 */ /* 0x000fea0003800000 */
[----:B------:R-:W-:-:S04]  /*1310*/  LOP3.LUT P1, RZ, R3, 0x7fffffff, RZ, 0xc0, !PT ;  /* 0x7fffffff03ff7812 */ /* 0x000fc8000782c0ff */
[----:B------:R-:W-:-:S13]  /*1320*/  PLOP3.LUT P0, PT, P0, P1, PT, 0x2f, 0xf2 ;  /* 0x0000000000f2781c */ /* 0x000fda0000702577 */
[----:B------:R-:W-:Y:S05]  /*1330*/  @P0 BRA `(.L_x_18) ;  /* 0x0000000400000947 */ /* 0x000fea0003800000 */
[----:B------:R-:W-:Y:S02]  /*1340*/  ISETP.GE.AND P0, PT, R6, RZ, PT ;  /* 0x000000ff0600720c */ /* 0x000fe40003f06270 */
[----:B------:R-:W-:-:S11]  /*1350*/  ISETP.GE.AND P1, PT, R7, RZ, PT ;  /* 0x000000ff0700720c */ /* 0x000fd60003f26270 */
[----:B------:R-:W-:Y:S02]  /*1360*/  @P0 IMAD.MOV.U32 R5, RZ, RZ, RZ ;  /* 0x000000ffff050224 */ /* 0x000fe400078e00ff */
[----:B------:R-:W-:Y:S01]  /*1370*/  @!P0 FFMA R0, R0, 1.84467440737095516160e+19, RZ ;  /* 0x5f80000000008823 */ /* 0x000fe200000000ff */
[----:B------:R-:W-:Y:S02]  /*1380*/  @!P0 IMAD.MOV.U32 R5, RZ, RZ, -0x40 ;  /* 0xffffffc0ff058424 */ /* 0x000fe400078e00ff */
[----:B------:R-:W-:Y:S02]  /*1390*/  @!P1 FFMA R3, R3, 1.84467440737095516160e+19, RZ ;  /* 0x5f80000003039823 */ /* 0x000fe400000000ff */
[----:B------:R-:W-:-:S07]  /*13a0*/  @!P1 VIADD R5, R5, 0x40 ;  /* 0x0000004005059836 */ /* 0x000fce0000000000 */
.L_x_14:
[----:B------:R-:W-:Y:S01]  /*13b0*/  LEA R6, R12, 0xc0800000, 0x17 ;  /* 0xc08000000c067811 */ /* 0x000fe200078eb8ff */
[----:B------:R-:W-:Y:S04]  /*13c0*/  BSSY.RECONVERGENT B2, `(.L_x_19) ;  /* 0x0000036000027945 */ /* 0x000fe80003800200 */
[----:B------:R-:W-:Y:S01]  /*13d0*/  IMAD.IADD R6, R3, 0x1, -R6 ;  /* 0x0000000103067824 */ /* 0x000fe200078e0a06 */
[----:B------:R-:W-:-:S03]  /*13e0*/  IADD3 R3, PT, PT, R8, -0x7f, RZ ;  /* 0xffffff8108037810 */ /* 0x000fc60007ffe0ff */
[----:B------:R0:W1:Y:S01]  /*13f0*/  MUFU.RCP R7, R6 ;  /* 0x0000000600077308 */ /* 0x0000620000001000 */
[----:B------:R-:W-:Y:S01]  /*1400*/  FADD.FTZ R11, -R6, -RZ ;  /* 0x800000ff060b7221 */ /* 0x000fe20000010100 */
[C---:B------:R-:W-:Y:S01]  /*1410*/  IMAD R0, R3.reuse, -0x800000, R0 ;  /* 0xff80000003007824 */ /* 0x040fe200078e0200 */
[----:B0-----:R-:W-:-:S05]  /*1420*/  IADD3 R6, PT, PT, R3, 0x7f, -R12 ;  /* 0x0000007f03067810 */ /* 0x001fca0007ffe80c */
[----:B------:R-:W-:Y:S02]  /*1430*/  IMAD.IADD R6, R6, 0x1, R5 ;  /* 0x0000000106067824 */ /* 0x000fe400078e0205 */
[----:B-1----:R-:W-:-:S04]  /*1440*/  FFMA R8, R7, R11, 1 ;  /* 0x3f80000007087423 */ /* 0x002fc8000000000b */
[----:B------:R-:W-:-:S04]  /*1450*/  FFMA R14, R7, R8, R7 ;  /* 0x00000008070e7223 */ /* 0x000fc80000000007 */
[----:B------:R-:W-:-:S04]  /*1460*/  FFMA R7, R0, R14, RZ ;  /* 0x0000000e00077223 */ /* 0x000fc800000000ff */
[----:B------:R-:W-:-:S04]  /*1470*/  FFMA R8, R11, R7, R0 ;  /* 0x000000070b087223 */ /* 0x000fc80000000000 */
[----:B------:R-:W-:-:S04]  /*1480*/  FFMA R7, R14, R8, R7 ;  /* 0x000000080e077223 */ /* 0x000fc80000000007 */
[----:B------:R-:W-:-:S04]  /*1490*/  FFMA R8, R11, R7, R0 ;  /* 0x000000070b087223 */ /* 0x000fc80000000000 */
[----:B------:R-:W-:-:S05]  /*14a0*/  FFMA R0, R14, R8, R7 ;  /* 0x000000080e007223 */ /* 0x000fca0000000007 */
[----:B------:R-:W-:-:S04]  /*14b0*/  SHF.R.U32.HI R3, RZ, 0x17, R0 ;  /* 0x00000017ff037819 */ /* 0x000fc80000011600 */
[----:B------:R-:W-:-:S05]  /*14c0*/  LOP3.LUT R3, R3, 0xff, RZ, 0xc0, !PT ;  /* 0x000000ff03037812 */ /* 0x000fca00078ec0ff */
[----:B------:R-:W-:-:S04]  /*14d0*/  IMAD.IADD R11, R3, 0x1, R6 ;  /* 0x00000001030b7824 */ /* 0x000fc800078e0206 */
[----:B------:R-:W-:-:S05]  /*14e0*/  VIADD R3, R11, 0xffffffff ;  /* 0xffffffff0b037836 */ /* 0x000fca0000000000 */
[----:B------:R-:W-:-:S13]  /*14f0*/  ISETP.GE.U32.AND P0, PT, R3, 0xfe, PT ;  /* 0x000000fe0300780c */ /* 0x000fda0003f06070 */
[----:B------:R-:W-:Y:S05]  /*1500*/  @!P0 BRA `(.L_x_20) ;  /* 0x0000000000808947 */ /* 0x000fea0003800000 */
[----:B------:R-:W-:-:S13]  /*1510*/  ISETP.GT.AND P0, PT, R11, 0xfe, PT ;  /* 0x000000fe0b00780c */ /* 0x000fda0003f04270 */
[----:B------:R-:W-:Y:S05]  /*1520*/  @P0 BRA `(.L_x_21) ;  /* 0x00000000006c0947 */ /* 0x000fea0003800000 */
[----:B------:R-:W-:-:S13]  /*1530*/  ISETP.GE.AND P0, PT, R11, 0x1, PT ;  /* 0x000000010b00780c */ /* 0x000fda0003f06270 */
[----:B------:R-:W-:Y:S05]  /*1540*/  @P0 BRA `(.L_x_22) ;  /* 0x0000000000740947 */ /* 0x000fea0003800000 */
[----:B------:R-:W-:Y:S02]  /*1550*/  ISETP.GE.AND P0, PT, R11, -0x18, PT ;  /* 0xffffffe80b00780c */ /* 0x000fe40003f06270 */
[----:B------:R-:W-:-:S11]  /*1560*/  LOP3.LUT R0, R0, 0x80000000, RZ, 0xc0, !PT ;  /* 0x8000000000007812 */ /* 0x000fd600078ec0ff */
[----:B------:R-:W-:Y:S05]  /*1570*/  @!P0 BRA `(.L_x_22) ;  /* 0x0000000000688947 */ /* 0x000fea0003800000 */
[CCC-:B------:R-:W-:Y:S01]  /*1580*/  FFMA.RZ R3, R14.reuse, R8.reuse, R7.reuse ;  /* 0x000000080e037223 */ /* 0x1c0fe2000000c007 */
[CCC-:B------:R-:W-:Y:S01]  /*1590*/  FFMA.RM R6, R14.reuse, R8.reuse, R7.reuse ;  /* 0x000000080e067223 */ /* 0x1c0fe20000004007 */
[C---:B------:R-:W-:Y:S02]  /*15a0*/  ISETP.NE.AND P2, PT, R11.reuse, RZ, PT ;  /* 0x000000ff0b00720c */ /* 0x040fe40003f45270 */
[----:B------:R-:W-:Y:S02]  /*15b0*/  ISETP.NE.AND P1, PT, R11, RZ, PT ;  /* 0x000000ff0b00720c */ /* 0x000fe40003f25270 */
[----:B------:R-:W-:Y:S01]  /*15c0*/  LOP3.LUT R5, R3, 0x7fffff, RZ, 0xc0, !PT ;  /* 0x007fffff03057812 */ /* 0x000fe200078ec0ff */
[----:B------:R-:W-:Y:S01]  /*15d0*/  FFMA.RP R3, R14, R8, R7 ;  /* 0x000000080e037223 */ /* 0x000fe20000008007 */
[C---:B------:R-:W-:Y:S01]  /*15e0*/  VIADD R8, R11.reuse, 0x20 ;  /* 0x000000200b087836 */ /* 0x040fe20000000000 */
[----:B------:R-:W-:Y:S02]  /*15f0*/  IADD3 R7, PT, PT, -R11, RZ, RZ ;  /* 0x000000ff0b077210 */ /* 0x000fe40007ffe1ff */
[----:B------:R-:W-:-:S02]  /*1600*/  LOP3.LUT R5, R5, 0x800000, RZ, 0xfc, !PT ;  /* 0x0080000005057812 */ /* 0x000fc400078efcff */
[----:B------:R-:W-:Y:S02]  /*1610*/  FSETP.NEU.FTZ.AND P0, PT, R3, R6, PT ;  /* 0x000000060300720b */ /* 0x000fe40003f1d000 */
[----:B------:R-:W-:Y:S02]  /*1620*/  SHF.L.U32 R8, R5, R8, RZ ;  /* 0x0000000805087219 */ /* 0x000fe400000006ff */
[----:B------:R-:W-:Y:S02]  /*1630*/  SEL R6, R7, RZ, P2 ;  /* 0x000000ff07067207 */ /* 0x000fe40001000000 */
[----:B------:R-:W-:Y:S02]  /*1640*/  ISETP.NE.AND P1, PT, R8, RZ, P1 ;  /* 0x000000ff0800720c */ /* 0x000fe40000f25270 */
[----:B------:R-:W-:Y:S02]  /*1650*/  SHF.R.U32.HI R6, RZ, R6, R5 ;  /* 0x00000006ff067219 */ /* 0x000fe40000011605 */
[----:B------:R-:W-:-:S02]  /*1660*/  PLOP3.LUT P0, PT, P0, P1, PT, 0xf8, 0x8f ;  /* 0x00000000008f781c */ /* 0x000fc40000703f70 */
[----:B------:R-:W-:Y:S02]  /*1670*/  SHF.R.U32.HI R8, RZ, 0x1, R6 ;  /* 0x00000001ff087819 */ /* 0x000fe40000011606 */
[----:B------:R-:W-:-:S04]  /*1680*/  SEL R3, RZ, 0x1, !P0 ;  /* 0x00000001ff037807 */ /* 0x000fc80004000000 */
[----:B------:R-:W-:-:S04]  /*1690*/  LOP3.LUT R3, R3, 0x1, R8, 0xf8, !PT ;  /* 0x0000000103037812 */ /* 0x000fc800078ef808 */
[----:B------:R-:W-:-:S05]  /*16a0*/  LOP3.LUT R3, R3, R6, RZ, 0xc0, !PT ;  /* 0x0000000603037212 */ /* 0x000fca00078ec0ff */
[----:B------:R-:W-:-:S05]  /*16b0*/  IMAD.IADD R3, R8, 0x1, R3 ;  /* 0x0000000108037824 */ /* 0x000fca00078e0203 */
[----:B------:R-:W-:Y:S01]  /*16c0*/  LOP3.LUT R0, R3, R0, RZ, 0xfc, !PT ;  /* 0x0000000003007212 */ /* 0x000fe200078efcff */
[----:B------:R-:W-:Y:S06]  /*16d0*/  BRA `(.L_x_22) ;  /* 0x0000000000107947 */ /* 0x000fec0003800000 */
.L_x_21:
[----:B------:R-:W-:-:S04]  /*16e0*/  LOP3.LUT R0, R0, 0x80000000, RZ, 0xc0, !PT ;  /* 0x8000000000007812 */ /* 0x000fc800078ec0ff */
[----:B------:R-:W-:Y:S01]  /*16f0*/  LOP3.LUT R0, R0, 0x7f800000, RZ, 0xfc, !PT ;  /* 0x7f80000000007812 */ /* 0x000fe200078efcff */
[----:B------:R-:W-:Y:S06]  /*1700*/  BRA `(.L_x_22) ;  /* 0x0000000000047947 */ /* 0x000fec0003800000 */
.L_x_20:
[----:B------:R-:W-:-:S07]  /*1710*/  IMAD R0, R6, 0x800000, R0 ;  /* 0x0080000006007824 */ /* 0x000fce00078e0200 */
.L_x_22:
[----:B------:R-:W-:Y:S05]  /*1720*/  BSYNC.RECONVERGENT B2 ;  /* 0x0000000000027941 */ /* 0x000fea0003800200 */
.L_x_19:
[----:B------:R-:W-:Y:S05]  /*1730*/  BRA `(.L_x_23) ;  /* 0x0000000000207947 */ /* 0x000fea0003800000 */
.L_x_18:
[----:B------:R-:W-:-:S04]  /*1740*/  LOP3.LUT R0, R3, 0x80000000, R0, 0x48, !PT ;  /* 0x8000000003007812 */ /* 0x000fc800078e4800 */
[----:B------:R-:W-:Y:S01]  /*1750*/  LOP3.LUT R0, R0, 0x7f800000, RZ, 0xfc, !PT ;  /* 0x7f80000000007812 */ /* 0x000fe200078efcff */
[----:B------:R-:W-:Y:S06]  /*1760*/  BRA `(.L_x_23) ;  /* 0x0000000000147947 */ /* 0x000fec0003800000 */
.L_x_17:
[----:B------:R-:W-:Y:S01]  /*1770*/  LOP3.LUT R0, R3, 0x80000000, R0, 0x48, !PT ;  /* 0x8000000003007812 */ /* 0x000fe200078e4800 */
[----:B------:R-:W-:Y:S06]  /*1780*/  BRA `(.L_x_23) ;  /* 0x00000000000c7947 */ /* 0x000fec0003800000 */
.L_x_16:
[----:B------:R-:W0:Y:S01]  /*1790*/  MUFU.RSQ R0, -QNAN ;  /* 0xffc0000000007908 */ /* 0x000e220000001400 */
[----:B------:R-:W-:Y:S05]  /*17a0*/  BRA `(.L_x_23) ;  /* 0x0000000000047947 */ /* 0x000fea0003800000 */
.L_x_15:
[----:B------:R-:W-:-:S07]  /*17b0*/  FADD.FTZ R0, R0, R3 ;  /* 0x0000000300007221 */ /* 0x000fce0000010000 */
.L_x_23:
[----:B------:R-:W-:Y:S05]  /*17c0*/  BSYNC.RECONVERGENT B1 ;  /* 0x0000000000017941 */ /* 0x000fea0003800200 */
.L_x_13:
[----:B------:R-:W-:-:S04]  /*17d0*/  IMAD.MOV.U32 R3, RZ, RZ, 0x0 ;  /* 0x00000000ff037424 */ /* 0x000fc800078e00ff */
[----:B0-----:R-:W-:Y:S05]  /*17e0*/  RET.REL.NODEC R2 `(_Z28kernel_clip_surface_Y_saddleP6float4S0_jjfbS_fb) ;  /* 0xffffffe802047950 */ /* 0x001fea0003c3ffff */
.L_x_24:
[----:B------:R-:W-:-:S00]  /*17f0*/  BRA `(.L_x_24) ;  /* 0xfffffffc00fc7947 */ /* 0x000fc0000383ffff */
[----:B------:R-:W-:-:S00]  /*1800*/  NOP ;  /* 0x0000000000007918 */ /* 0x000fc00000000000 */
[----:B------:R-:W-:-:S00]  /*1810*/  NOP ;  /* 0x0000000000007918 */ /* 0x000fc00000000000 */
[----:B------:R-:W-:-:S00]  /*1820*/  NOP ;  /* 0x0000000000007918 */ /* 0x000fc00000000000 */
[----:B------:R-:W-:-:S00]  /*1830*/  NOP ;  /* 0x0000000000007918 */ /* 0x000fc00000000000 */
[----:B------:R-:W-:-:S00]  /*1840*/  NOP ;  /* 0x0000000000007918 */ /* 0x000fc00000000000 */
[----:B------:R-:W-:-:S00]  /*1850*/  NOP ;  /* 0x0000000000007918 */ /* 0x000fc00000000000 */
[----:B------:R-:W-:-:S00]  /*1860*/  NOP ;  /* 0x0000000000007918 */ /* 0x000fc00000000000 */
[----:B------:R-:W-:-:S00]  /*1870*/  NOP ;  /* 0x0000000000007918 */ /* 0x000fc00000000000 */
.L_x_79:


//--------------------- .text._Z18kernel_clip_sphereP6float4S0_jjfbS_ffb --------------------------
	.section	.text._Z18kernel_clip_sphereP6float4S0_jjfbS_ffb,"ax",@progbits
	.align	128
        .global         _Z18kernel_clip_sphereP6float4S0_jjfbS_ffb
        .type           _Z18kernel_clip_sphereP6float4S0_jjfbS_ffb,@function
        .size           _Z18kernel_clip_sphereP6float4S0_jjfbS_ffb,(.L_x_81 - _Z18kernel_clip_sphereP6float4S0_jjfbS_ffb)
        .other          _Z18kernel_clip_sphereP6float4S0_jjfbS_ffb,@"STO_CUDA_ENTRY STV_DEFAULT"
_Z18kernel_clip_sphereP6float4S0_jjfbS_ffb:
.text._Z18kernel_clip_sphereP6float4S0_jjfbS_ffb:
        /* <DEDUP_REMOVED lines=23> */
[----:B------:R-:W-:Y:S05]  /*0170*/  CALL.REL.NOINC `($__internal_2_$__cuda_sm3x_div_rn_noftz_f32_slowpath) ;  /* 0x0000001000ac7944 */ /* 0x000fea0003c00000 */
[----:B------:R-:W-:-:S07]  /*0180*/  IMAD.MOV.U32 R4, RZ, RZ, R0 ;  /* 0x000000ffff047224 */ /* 0x000fce00078e0000 */
.L_x_26:
[----:B------:R-:W-:Y:S05]  /*0190*/  BSYNC.RECONVERGENT B0 ;  /* 0x0000000000007941 */ /* 0x000fea0003800200 */
.L_x_25:
        /* <DEDUP_REMOVED lines=13> */
[----:B------:R-:W-:Y:S05]  /*0270*/  CALL.REL.NOINC `($__internal_2_$__cuda_sm3x_div_rn_noftz_f32_slowpath) ;  /* 0x00000010006c7944 */ /* 0x000fea0003c00000 */
[----:B------:R-:W-:-:S07]  /*0280*/  IMAD.MOV.U32 R5, RZ, RZ, R0 ;  /* 0x000000ffff057224 */ /* 0x000fce00078e0000 */
.L_x_28:
[----:B------:R-:W-:Y:S05]  /*0290*/  BSYNC.RECONVERGENT B0 ;  /* 0x0000000000007941 */ /* 0x000fea0003800200 */
.L_x_27:
[----:B------:R-:W0:Y:S01]  /*02a0*/  LDC R7, c[0x0][0x398] ;  /* 0x0000e600ff077b82 */ /* 0x000e220000000800 */
[----:B------:R-:W-:Y:S01]  /*02b0*/  HFMA2 R6, -RZ, RZ, 2, 0 ;  /* 0x40000000ff067431 */ /* 0x000fe200000001ff */
[----:B------:R-:W1:Y:S01]  /*02c0*/  LDCU.64 UR6, c[0x0][0x358] ;  /* 0x00006b00ff0677ac */ /* 0x000e620008000a00 */
[----:B------:R-:W-:Y:S03]  /*02d0*/  BSSY.RECONVERGENT B0, `(.L_x_29) ;  /* 0x0000043000007945 */ /* 0x000fe60003800200 */
        /* <DEDUP_REMOVED lines=15> */
[----:B------:R-:W-:Y:S01]  /*03d0*/  IMAD.SHL.U32 R2, R11, 0x100, RZ ;  /* 0x000001000b027824 */ /* 0x000fe200078e00ff */
[----:B------:R-:W-:Y:S01]  /*03e0*/  MOV R0, R1 ;  /* 0x0000000100007202 */ /* 0x000fe20000000f00 */
[----:B------:R-:W-:Y:S01]  /*03f0*/  IMAD.MOV.U32 R8, RZ, RZ, RZ ;  /* 0x000000ffff087224 */ /* 0x000fe200078e00ff */
[----:B------:R-:W0:Y:S02]  /*0400*/  LDCU.64 UR8, c[0x4][URZ] ;  /* 0x01000000ff0877ac */ /* 0x000e240008000a00 */
[----:B------:R-:W-:Y:S01]  /*0410*/  LOP3.LUT R17, R2, 0x80000000, RZ, 0xfc, !PT ;  /* 0x8000000002117812 */ /* 0x000fe200078efcff */
[----:B------:R-:W-:Y:S01]  /*0420*/  UMOV UR5, URZ ;  /* 0x000000ff00057c82 */ /* 0x000fe20008000000 */
[----:B------:R-:W-:-:S05]  /*0430*/  UMOV UR4, URZ ;  /* 0x000000ff00047c82 */ /* 0x000fca0008000000 */
.L_x_31:
        /* <DEDUP_REMOVED lines=44> */
.L_x_30:
[----:B------:R-:W-:Y:S05]  /*0700*/  BSYNC.RECONVERGENT B0 ;  /* 0x0000000000007941 */ /* 0x000fea0003800200 */
.L_x_29:
[----:B------:R-:W-:Y:S01]  /*0710*/  FFMA R7, R5, 4, R7 ;  /* 0x4080000005077823 */ /* 0x000fe20000000007 */
[----:B------:R-:W-:Y:S01]  /*0720*/  MOV R11, 0x37cbac00 ;  /* 0x37cbac00000b7802 */ /* 0x000fe20000000f00 */
        /* <DEDUP_REMOVED lines=9> */
[----:B------:R-:W-:Y:S01]  /*07c0*/  FSEL R13, R8, -0.00019574658654164522886, !P0 ;  /* 0xb94d4153080d7808 */ /* 0x000fe20004000000 */
[----:B------:R-:W-:Y:S01]  /*07d0*/  IMAD.MOV.U32 R8, RZ, RZ, 0x3effffff ;  /* 0x3effffffff087424 */ /* 0x000fe200078e00ff */
[----:B------:R-:W-:-:S02]  /*07e0*/  FSEL R15, R15, 0.0083327032625675201416, !P0 ;  /* 0x3c0885e40f0f7808 */ /* 0x000fc40004000000 */
[----:B------:R-:W-:-:S03]  /*07f0*/  FSEL R0, R3, 1, P0 ;  /* 0x3f80000003007808 */ /* 0x000fc60000000000 */
[----:B------:R-:W-:Y:S01]  /*0800*/  FFMA R13, R6, R13, R15 ;  /* 0x0000000d060d7223 */ /* 0x000fe2000000000f */
[----:B------:R-:W-:Y:S01]  /*0810*/  FSEL R15, -R8, -0.16666662693023681641, !P0 ;  /* 0xbe2aaaa8080f7808 */ /* 0x000fe20004000100 */
[----:B------:R-:W-:Y:S01]  /*0820*/  FFMA R3, R6, R0, RZ ;  /* 0x0000000006037223 */ /* 0x000fe200000000ff */
[----:B------:R-:W-:-:S03]  /*0830*/  FSETP.GE.AND P0, PT, |R7|, 105615, PT ;  /* 0x47ce47800700780b */ /* 0x000fc60003f06200 */
        /* <DEDUP_REMOVED lines=19> */
.L_x_34:
        /* <DEDUP_REMOVED lines=38> */
[----:B------:R-:W-:-:S04]  /*0bd0*/  LEA.HI R2, R2, R3, RZ, 0x1 ;  /* 0x0000000302027211 */ /* 0x000fc800078f08ff */
[----:B------:R-:W-:-:S05]  /*0be0*/  IADD3 R0, PT, PT, -R2, RZ, RZ ;  /* 0x000000ff02007210 */ /* 0x000fca0007ffe1ff */
[----:B------:R-:W-:Y:S01]  /*0bf0*/  @!P0 IMAD.MOV.U32 R2, RZ, RZ, R0 ;  /* 0x000000ffff028224 */ /* 0x000fe200078e0000 */
[----:B-1----:R-:W-:-:S10]  /*0c00*/  DMUL R16, R12, UR4 ;  /* 0x000000040c107c28 */ /* 0x002fd40008000000 */
[----:B------:R-:W1:Y:S02]  /*0c10*/  F2F.F32.F64 R16, R16 ;  /* 0x0000001000107310 */ /* 0x000e640000301000 */
[----:B01----:R-:W-:-:S07]  /*0c20*/  FSEL R0, -R16, R16, !P1 ;  /* 0x0000001010007208 */ /* 0x003fce0004800100 */
.L_x_33:
[----:B------:R-:W-:Y:S05]  /*0c30*/  BSYNC.RECONVERGENT B0 ;  /* 0x0000000000007941 */ /* 0x000fea0003800200 */
.L_x_32:
[----:B------:R-:W0:Y:S01]  /*0c40*/  LDCU.U8 UR4, c[0x0][0x39c] ;  /* 0x00007380ff0477ac */ /* 0x000e220008000000 */
[----:B------:R-:W-:Y:S01]  /*0c50*/  FMUL R3, R0, R0 ;  /* 0x0000000000037220 */ /* 0x000fe20000400000 */
[----:B------:R-:W-:Y:S01]  /*0c60*/  LOP3.LUT R6, R2, 0x1, RZ, 0xc0, !PT ;  /* 0x0000000102067812 */ /* 0x000fe200078ec0ff */
[----:B------:R-:W-:Y:S01]  /*0c70*/  IMAD.MOV.U32 R8, RZ, RZ, 0x3c0885e4 ;  /* 0x3c0885e4ff087424 */ /* 0x000fe200078e00ff */
[----:B------:R-:W-:Y:S01]  /*0c80*/  MOV R7, 0x3e2aaaa8 ;  /* 0x3e2aaaa800077802 */ /* 0x000fe20000000f00 */
[----:B------:R-:W-:Y:S01]  /*0c90*/  FFMA R11, R3, R11, -0.0013887860113754868507 ;  /* 0xbab607ed030b7423 */ /* 0x000fe2000000000b */
[----:B------:R-:W-:Y:S01]  /*0ca0*/  ISETP.NE.U32.AND P0, PT, R6, 0x1, PT ;  /* 0x000000010600780c */ /* 0x000fe20003f05070 */
[----:B------:R-:W-:-:S03]  /*0cb0*/  VIADD R2, R2, 0x1 ;  /* 0x0000000102027836 */ /* 0x000fc60000000000 */
[----:B------:R-:W-:Y:S02]  /*0cc0*/  FSEL R6, R11, -0.00019574658654164522886, P0 ;  /* 0xb94d41530b067808 */ /* 0x000fe40000000000 */
[----:B------:R-:W-:Y:S02]  /*0cd0*/  FSEL R8, R8, 0.041666727513074874878, !P0 ;  /* 0x3d2aaabb08087808 */ /* 0x000fe40004000000 */
[----:B------:R-:W-:Y:S02]  /*0ce0*/  LOP3.LUT P1, RZ, R2, 0x2, RZ, 0xc0, !PT ;  /* 0x0000000202ff7812 */ /* 0x000fe4000782c0ff */
[----:B------:R-:W-:Y:S01]  /*0cf0*/  FSEL R2, -R7, -0.4999999701976776123, !P0 ;  /* 0xbeffffff07027808 */ /* 0x000fe20004000100 */
[C---:B------:R-:W-:Y:S01]  /*0d00*/  FFMA R6, R3.reuse, R6, R8 ;  /* 0x0000000603067223 */ /* 0x040fe20000000008 */
[----:B------:R-:W-:Y:S01]  /*0d10*/  FSEL R0, R0, 1, !P0 ;  /* 0x3f80000000007808 */ /* 0x000fe20004000000 */
[----:B0-----:R-:W-:Y:S02]  /*0d20*/  UPRMT UR4, UR4, 0x8880, URZ ;  /* 0x0000888004047896 */ /* 0x001fe400080000ff */
[----:B------:R-:W-:-:S02]  /*0d30*/  FFMA R2, R3, R6, R2 ;  /* 0x0000000603027223 */ /* 0x000fc40000000002 */
        /* <DEDUP_REMOVED lines=19> */
.L_x_36:
[----:B------:R-:W0:Y:S01]  /*0e70*/  LDC.64 R2, c[0x0][0x380] ;  /* 0x0000e000ff027b82 */ /* 0x000e220000000a00 */
[----:B------:R-:W1:Y:S01]  /*0e80*/  LDCU UR4, c[0x0][0x390] ;  /* 0x00007200ff0477ac */ /* 0x000e620008000800 */
[----:B------:R-:W-:-:S06]  /*0e90*/  IMAD.MOV.U32 R7, RZ, RZ, 0x3f800000 ;  /* 0x3f800000ff077424 */ /* 0x000fcc00078e00ff */
[----:B------:R-:W2:Y:S01]  /*0ea0*/  LDC R6, c[0x0][0x3b4] ;  /* 0x0000ed00ff067b82 */ /* 0x000ea20000000800 */
[----:B-1----:R-:W-:-:S04]  /*0eb0*/  IMAD R9, R9, UR4, R10 ;  /* 0x0000000409097c24 */ /* 0x002fc8000f8e020a */
[----:B0-----:R-:W-:-:S05]  /*0ec0*/  IMAD.WIDE.U32 R2, R9, 0x10, R2 ;  /* 0x0000001009027825 */ /* 0x001fca00078e0002 */
[----:B--2---:R1:W-:Y:S02]  /*0ed0*/  STG.E.128 desc[UR6][R2.64], R4 ;  /* 0x0000000402007986 */ /* 0x0043e4000c101d06 */
.L_x_37:
        /* <DEDUP_REMOVED lines=8> */
.L_x_35:
[----:B------:R-:W0:Y:S01]  /*0f60*/  LDC.64 R2, c[0x0][0x380] ;  /* 0x0000e000ff027b82 */ /* 0x000e220000000a00 */
[----:B------:R-:W1:Y:S01]  /*0f70*/  LDCU UR4, c[0x0][0x390] ;  /* 0x00007200ff0477ac */ /* 0x000e620008000800 */
[----:B------:R-:W2:Y:S01]  /*0f80*/  LDCU UR8, c[0x0][0x3a8] ;  /* 0x00007500ff0877ac */ /* 0x000ea20008000800 */
[----:B-1----:R-:W-:Y:S01]  /*0f90*/  IMAD R13, R9, UR4, R10 ;  /* 0x00000004090d7c24 */ /* 0x002fe2000f8e020a */
[----:B------:R-:W1:Y:S03]  /*0fa0*/  LDCU.64 UR4, c[0x0][0x3a0] ;  /* 0x00007400ff0477ac */ /* 0x000e660008000a00 */
[----:B0-----:R-:W-:-:S05]  /*0fb0*/  IMAD.WIDE.U32 R2, R13, 0x10, R2 ;  /* 0x000000100d027825 */ /* 0x001fca00078e0002 */
[----:B------:R-:W1:Y:S01]  /*0fc0*/  LDG.E.128 R8, desc[UR6][R2.64] ;  /* 0x0000000602087981 */ /* 0x000e62000c1e1d00 */
[----:B------:R-:W-:Y:S01]  /*0fd0*/  BSSY.RECONVERGENT B0, `(.L_x_38) ;  /* 0x0000015000007945 */ /* 0x000fe20003800200 */
[----:B-1----:R-:W-:Y:S01]  /*0fe0*/  FADD R7, R9, -UR5 ;  /* 0x8000000509077e21 */ /* 0x002fe20008000000 */
[----:B------:R-:W-:Y:S01]  /*0ff0*/  FADD R0, R8, -UR4 ;  /* 0x8000000408007e21 */ /* 0x000fe20008000000 */
[----:B--2---:R-:W-:Y:S01]  /*1000*/  FADD R10, R10, -UR8 ;  /* 0x800000080a0a7e21 */ /* 0x004fe20008000000 */
[----:B------:R-:W0:Y:S01]  /*1010*/  LDC.64 R8, c[0x0][0x388] ;  /* 0x0000e200ff087b82 */ /* 0x000e220000000a00 */
[----:B------:R-:W-:-:S04]  /*1020*/  FMUL R7, R7, R7 ;  /* 0x0000000707077220 */ /* 0x000fc80000400000 */
[----:B------:R-:W-:-:S04]  /*1030*/  FFMA R7, R0, R0, R7 ;  /* 0x0000000000077223 */ /* 0x000fc80000000007 */
[----:B------:R-:W-:-:S04]  /*1040*/  FFMA R0, R10, R10, R7 ;  /* 0x0000000a0a007223 */ /* 0x000fc80000000007 */
[----:B------:R-:W-:Y:S01]  /*1050*/  VIADD R10, R0, 0xf3000000 ;  /* 0xf3000000000a7836 */ /* 0x000fe20000000000 */
[----:B------:R1:W2:Y:S04]  /*1060*/  MUFU.RSQ R7, R0 ;  /* 0x0000000000077308 */ /* 0x0002a80000001400 */
[----:B------:R-:W-:Y:S01]  /*1070*/  ISETP.GT.U32.AND P0, PT, R10, 0x727fffff, PT ;  /* 0x727fffff0a00780c */ /* 0x000fe20003f04070 */
[----:B0-----:R-:W-:-:S12]  /*1080*/  IMAD.WIDE.U32 R8, R13, 0x10, R8 ;  /* 0x000000100d087825 */ /* 0x001fd800078e0008 */
[----:B-12---:R-:W-:Y:S05]  /*1090*/  @!P0 BRA `(.L_x_39) ;  /* 0x0000000000108947 */ /* 0x006fea0003800000 */
[----:B------:R-:W-:-:S07]  /*10a0*/  MOV R14, 0x10c0 ;  /* 0x000010c0000e7802 */ /* 0x000fce0000000f00 */
[----:B------:R-:W-:Y:S05]  /*10b0*/  CALL.REL.NOINC `($__internal_1_$__cuda_sm20_sqrt_rn_f32_slowpath) ;  /* 0x0000000000847944 */ /* 0x000fea0003c00000 */
[----:B------:R-:W-:Y:S01]  /*10c0*/  MOV R0, R7 ;  /* 0x0000000700007202 */ /* 0x000fe20000000f00 */
[----:B------:R-:W-:Y:S06]  /*10d0*/  BRA `(.L_x_40) ;  /* 0x0000000000107947 */ /* 0x000fec0003800000 */
.L_x_39:
[----:B------:R-:W-:Y:S01]  /*10e0*/  FMUL.FTZ R11, R0, R7 ;  /* 0x00000007000b7220 */ /* 0x000fe20000410000 */
[----:B------:R-:W-:-:S03]  /*10f0*/  FMUL.FTZ R7, R7, 0.5 ;  /* 0x3f00000007077820 */ /* 0x000fc60000410000 */
[----:B------:R-:W-:-:S04]  /*1100*/  FFMA R0, -R11, R11, R0 ;  /* 0x0000000b0b007223 */ /* 0x000fc80000000100 */
[----:B------:R-:W-:-:S07]  /*1110*/  FFMA R0, R0, R7, R11 ;  /* 0x0000000700007223 */ /* 0x000fce000000000b */
.L_x_40:
[----:B------:R-:W-:Y:S05]  /*1120*/  BSYNC.RECONVERGENT B0 ;  /* 0x0000000000007941 */ /* 0x000fea0003800200 */
.L_x_38:
[----:B------:R-:W0:Y:S01]  /*1130*/  LDCU UR4, c[0x0][0x3b0] ;  /* 0x00007600ff0477ac */ /* 0x000e220008000800 */
[----:B------:R-:W-:-:S05]  /*1140*/  FADD R0, R0, 9.9999999747524270788e-07 ;  /* 0x358637bd00007421 */ /* 0x000fca0000000000 */
[----:B0-----:R-:W-:Y:S01]  /*1150*/  FSETP.GEU.AND P1, PT, R0, UR4, PT ;  /* 0x0000000400007c0b */ /* 0x001fe2000bf2e000 */
[----:B------:R-:W0:-:S12]  /*1160*/  LDCU.U8 UR4, c[0x0][0x3b8] ;  /* 0x00007700ff0477ac */ /* 0x000e180008000000 */
[----:B------:R-:W2:Y:S01]  /*1170*/  @!P1 LDG.E R0, desc[UR6][R8.64] ;  /* 0x0000000608009981 */ /* 0x000ea2000c1e1900 */
[----:B------:R-:W-:Y:S02]  /*1180*/  HFMA2 R15, -RZ, RZ, 1.44921875, -19.203125 ;  /* 0x3dcccccdff0f7431 */ /* 0x000fe400000001ff */
[----:B------:R-:W-:Y:S02]  /*1190*/  IMAD.MOV.U32 R14, RZ, RZ, RZ ;  /* 0x000000ffff0e7224 */ /* 0x000fe400078e00ff */
[----:B------:R-:W-:Y:S01]  /*11a0*/  IMAD.MOV.U32 R12, RZ, RZ, RZ ;  /* 0x000000ffff0c7224 */ /* 0x000fe200078e00ff */
[----:B0-----:R-:W-:Y:S01]  /*11b0*/  UPRMT UR4, UR4, 0x8880, URZ ;  /* 0x0000888004047896 */ /* 0x001fe200080000ff */
[----:B------:R-:W-:Y:S02]  /*11c0*/  IMAD.MOV.U32 R13, RZ, RZ, 0x437f0000 ;  /* 0x437f0000ff0d7424 */ /* 0x000fe400078e00ff */
[----:B------:R-:W-:Y:S02]  /*11d0*/  @!P1 IMAD.MOV.U32 R12, RZ, RZ, 0x437f0000 ;  /* 0x437f0000ff0c9424 */ /* 0x000fe400078e00ff */
[----:B------:R-:W-:Y:S01]  /*11e0*/  @!P1 IMAD.MOV.U32 R13, RZ, RZ, RZ ;  /* 0x000000ffff0d9224 */ /* 0x000fe200078e00ff */
[----:B------:R-:W-:Y:S01]  /*11f0*/  ISETP.NE.AND P2, PT, RZ, UR4, PT ;  /* 0x00000004ff007c0c */ /* 0x000fe2000bf45270 */
[----:B------:R-:W-:-:S12]  /*1200*/  @!P1 IMAD.MOV.U32 R15, RZ, RZ, 0x3f800000 ;  /* 0x3f800000ff0f9424 */ /* 0x000fd800078e00ff */
[----:B------:R-:W0:Y:S02]  /*1210*/  @P2 LDC R7, c[0x0][0x3b4] ;  /* 0x0000ed00ff072b82 */ /* 0x000e240000000800 */
[----:B0-----:R-:W-:Y:S01]  /*1220*/  @P2 FFMA R6, R6, 0.5, R7 ;  /* 0x3f00000006062823 */ /* 0x001fe20000000007 */
[----:B------:R-:W-:Y:S02]  /*1230*/  @P2 MOV R7, 0x3f800000 ;  /* 0x3f80000000072802 */ /* 0x000fe40000000f00 */
        /* <DEDUP_REMOVED lines=9> */
        .weak           $__internal_1_$__cuda_sm20_sqrt_rn_f32_slowpath
        .type           $__internal_1_$__cuda_sm20_sqrt_rn_f32_slowpath,@function
        .size           $__internal_1_$__cuda_sm20_sqrt_rn_f32_slowpath,($__internal_2_$__cuda_sm3x_div_rn_noftz_f32_slowpath - $__internal_1_$__cuda_sm20_sqrt_rn_f32_slowpath)
$__internal_1_$__cuda_sm20_sqrt_rn_f32_slowpath:
[----:B------:R-:W-:-:S13]  /*12d0*/  LOP3.LUT P0, RZ, R0, 0x7fffffff, RZ, 0xc0, !PT ;  /* 0x7fffffff00ff7812 */ /* 0x000fda000780c0ff */
[----:B------:R-:W-:Y:S01]  /*12e0*/  @!P0 IMAD.MOV.U32 R7, RZ, RZ, R0 ;  /* 0x000000ffff078224 */ /* 0x000fe200078e0000 */
[----:B------:R-:W-:Y:S06]  /*12f0*/  @!P0 BRA `(.L_x_41) ;  /* 0x0000000000408947 */ /* 0x000fec0003800000 */
[----:B------:R-:W-:-:S13]  /*1300*/  FSETP.GEU.FTZ.AND P0, PT, R0, RZ, PT ;  /* 0x000000ff0000720b */ /* 0x000fda0003f1e000 */
[----:B------:R-:W-:Y:S01]  /*1310*/  @!P0 MOV R7, 0x7fffffff ;  /* 0x7fffffff00078802 */ /* 0x000fe20000000f00 */
[----:B------:R-:W-:Y:S06]  /*1320*/  @!P0 BRA `(.L_x_41) ;  /* 0x0000000000348947 */ /* 0x000fec0003800000 */
[----:B------:R-:W-:-:S13]  /*1330*/  FSETP.GTU.FTZ.AND P0, PT, |R0|, +INF , PT ;  /* 0x7f8000000000780b */ /* 0x000fda0003f1c200 */
[----:B------:R-:W-:Y:S01]  /*1340*/  @P0 FADD.FTZ R7, R0, 1 ;  /* 0x3f80000000070421 */ /* 0x000fe20000010000 */
[----:B------:R-:W-:Y:S06]  /*1350*/  @P0 BRA `(.L_x_41) ;  /* 0x0000000000280947 */ /* 0x000fec0003800000 */
[----:B------:R-:W-:-:S13]  /*1360*/  FSETP.NEU.FTZ.AND P0, PT, |R0|, +INF , PT ;  /* 0x7f8000000000780b */ /* 0x000fda0003f1d200 */
[----:B------:R-:W-:-:S04]  /*1370*/  @P0 FFMA R10, R0, 1.84467440737095516160e+19, RZ ;  /* 0x5f800000000a0823 */ /* 0x000fc800000000ff */
[----:B------:R-:W0:Y:S02]  /*1380*/  @P0 MUFU.RSQ R7, R10 ;  /* 0x0000000a00070308 */ /* 0x000e240000001400 */
[----:B0-----:R-:W-:Y:S01]  /*1390*/  @P0 FMUL.FTZ R11, R10, R7 ;  /* 0x000000070a0b0220 */ /* 0x001fe20000410000 */
[----:B------:R-:W-:Y:S01]  /*13a0*/  @P0 FMUL.FTZ R13, R7, 0.5 ;  /* 0x3f000000070d0820 */ /* 0x000fe20000410000 */
[----:B------:R-:W-:Y:S02]  /*13b0*/  @!P0 IMAD.MOV.U32 R7, RZ, RZ, R0 ;  /* 0x000000ffff078224 */ /* 0x000fe400078e0000 */
[----:B------:R-:W-:-:S04]  /*13c0*/  @P0 FADD.FTZ R12, -R11, -RZ ;  /* 0x800000ff0b0c0221 */ /* 0x000fc80000010100 */
[----:B------:R-:W-:-:S04]  /*13d0*/  @P0 FFMA R12, R11, R12, R10 ;  /* 0x0000000c0b0c0223 */ /* 0x000fc8000000000a */
[----:B------:R-:W-:-:S04]  /*13e0*/  @P0 FFMA R12, R12, R13, R11 ;  /* 0x0000000d0c0c0223 */ /* 0x000fc8000000000b */
[----:B------:R-:W-:-:S07]  /*13f0*/  @P0 FMUL.FTZ R7, R12, 2.3283064365386962891e-10 ;  /* 0x2f8000000c070820 */ /* 0x000fce0000410000 */
.L_x_41:
[----:B------:R-:W-:Y:S02]  /*1400*/  HFMA2 R11, -RZ, RZ, 0, 0 ;  /* 0x00000000ff0b7431 */ /* 0x000fe400000001ff */
[----:B------:R-:W-:-:S04]  /*1410*/  IMAD.MOV.U32 R10, RZ, RZ, R14 ;  /* 0x000000ffff0a7224 */ /* 0x000fc800078e000e */
[----:B------:R-:W-:Y:S05]  /*1420*/  RET.REL.NODEC R10 `(_Z18kernel_clip_sphereP6float4S0_jjfbS_ffb) ;  /* 0xffffffe80af47950 */ /* 0x000fea0003c3ffff */
        .weak           $__internal_2_$__cuda_sm3x_div_rn_noftz_f32_slowpath
        .type           $__internal_2_$__cuda_sm3x_div_rn_noftz_f32_slowpath,@function
        .size           $__internal_2_$__cuda_sm3x_div_rn_noftz_f32_slowpath,(.L_x_81 - $__internal_2_$__cuda_sm3x_div_rn_noftz_f32_slowpath)
$__internal_2_$__cuda_sm3x_div_rn_noftz_f32_slowpath:
        /* <DEDUP_REMOVED lines=32> */
[----:B------:R-:W-:-:S03]  /*1630*/  @!P1 FFMA R3, R3, 1.84467440737095516160e+19, RZ ;  /* 0x5f80000003039823 */ /* 0x000fc600000000ff */
[----:B------:R-:W-:-:S07]  /*1640*/  @!P1 IADD3 R5, PT, PT, R5, 0x40, RZ ;  /* 0x0000004005059810 */ /* 0x000fce0007ffe0ff */
.L_x_43:
[----:B------:R-:W-:Y:S01]  /*1650*/  LEA R6, R12, 0xc0800000, 0x17 ;  /* 0xc08000000c067811 */ /* 0x000fe200078eb8ff */
[----:B------:R-:W-:Y:S04]  /*1660*/  BSSY.RECONVERGENT B2, `(.L_x_48) ;  /* 0x0000036000027945 */ /* 0x000fe80003800200 */
[----:B------:R-:W-:Y:S02]  /*1670*/  IMAD.IADD R6, R3, 0x1, -R6 ;  /* 0x0000000103067824 */ /* 0x000fe400078e0a06 */
[----:B------:R-:W-:Y:S02]  /*1680*/  VIADD R3, R8, 0xffffff81 ;  /* 0xffffff8108037836 */ /* 0x000fe40000000000 */
[----:B------:R0:W1:Y:S01]  /*1690*/  MUFU.RCP R7, R6 ;  /* 0x0000000600077308 */ /* 0x0000620000001000 */
[----:B------:R-:W-:Y:S01]  /*16a0*/  FADD.FTZ R11, -R6, -RZ ;  /* 0x800000ff060b7221 */ /* 0x000fe20000010100 */
[C---:B------:R-:W-:Y:S01]  /*16b0*/  IMAD R0, R3.reuse, -0x800000, R0 ;  /* 0xff80000003007824 */ /* 0x040fe200078e0200 */
[----:B0-----:R-:W-:-:S04]  /*16c0*/  IADD3 R6, PT, PT, R3, 0x7f, -R12 ;  /* 0x0000007f03067810 */ /* 0x001fc80007ffe80c */
[----:B------:R-:W-:Y:S01]  /*16d0*/  IADD3 R6, PT, PT, R6, R5, RZ ;  /* 0x0000000506067210 */ /* 0x000fe20007ffe0ff */
        /* <DEDUP_REMOVED lines=26> */
[----:B------:R-:W-:Y:S01]  /*1880*/  IADD3 R8, PT, PT, R11, 0x20, RZ ;  /* 0x000000200b087810 */ /* 0x000fe20007ffe0ff */
[----:B------:R-:W-:Y:S01]  /*1890*/  IMAD.MOV R7, RZ, RZ, -R11 ;  /* 0x000000ffff077224 */ /* 0x000fe200078e0a0b */
        /* <DEDUP_REMOVED lines=14> */
.L_x_50:
[----:B------:R-:W-:-:S04]  /*1980*/  LOP3.LUT R0, R0, 0x80000000, RZ, 0xc0, !PT ;  /* 0x8000000000007812 */ /* 0x000fc800078ec0ff */
[----:B------:R-:W-:Y:S01]  /*1990*/  LOP3.LUT R0, R0, 0x7f800000, RZ, 0xfc, !PT ;  /* 0x7f80000000007812 */ /* 0x000fe200078efcff */
[----:B------:R-:W-:Y:S06]  /*19a0*/  BRA `(.L_x_51) ;  /* 0x0000000000047947 */ /* 0x000fec0003800000 */
.L_x_49:
[----:B------:R-:W-:-:S07]  /*19b0*/  LEA R0, R6, R0, 0x17 ;  /* 0x0000000006007211 */ /* 0x000fce00078eb8ff */
.L_x_51:
[----:B------:R-:W-:Y:S05]  /*19c0*/  BSYNC.RECONVERGENT B2 ;  /* 0x0000000000027941 */ /* 0x000fea0003800200 */
.L_x_48:
[----:B------:R-:W-:Y:S05]  /*19d0*/  BRA `(.L_x_52) ;  /* 0x0000000000207947 */ /* 0x000fea0003800000 */
.L_x_47:
[----:B------:R-:W-:-:S04]  /*19e0*/  LOP3.LUT R0, R3, 0x80000000, R0, 0x48, !PT ;  /* 0x8000000003007812 */ /* 0x000fc800078e4800 */
[----:B------:R-:W-:Y:S01]  /*19f0*/  LOP3.LUT R0, R0, 0x7f800000, RZ, 0xfc, !PT ;  /* 0x7f80000000007812 */ /* 0x000fe200078efcff */
[----:B------:R-:W-:Y:S06]  /*1a00*/  BRA `(.L_x_52) ;  /* 0x0000000000147947 */ /* 0x000fec0003800000 */
.L_x_46:
[----:B------:R-:W-:Y:S01]  /*1a10*/  LOP3.LUT R0, R3, 0x80000000, R0, 0x48, !PT ;  /* 0x8000000003007812 */ /* 0x000fe200078e4800 */
[----:B------:R-:W-:Y:S06]  /*1a20*/  BRA `(.L_x_52) ;  /* 0x00000000000c7947 */ /* 0x000fec0003800000 */
.L_x_45:
[----:B------:R-:W0:Y:S01]  /*1a30*/  MUFU.RSQ R0, -QNAN ;  /* 0xffc0000000007908 */ /* 0x000e220000001400 */
[----:B------:R-:W-:Y:S05]  /*1a40*/  BRA `(.L_x_52) ;  /* 0x0000000000047947 */ /* 0x000fea0003800000 */
.L_x_44:
[----:B------:R-:W-:-:S07]  /*1a50*/  FADD.FTZ R0, R0, R3 ;  /* 0x0000000300007221 */ /* 0x000fce0000010000 */
.L_x_52:
[----:B------:R-:W-:Y:S05]  /*1a60*/  BSYNC.RECONVERGENT B1 ;  /* 0x0000000000017941 */ /* 0x000fea0003800200 */
.L_x_42:
[----:B------:R-:W-:-:S04]  /*1a70*/  IMAD.MOV.U32 R3, RZ, RZ, 0x0 ;  /* 0x00000000ff037424 */ /* 0x000fc800078e00ff */
[----:B0-----:R-:W-:Y:S05]  /*1a80*/  RET.REL.NODEC R2 `(_Z18kernel_clip_sphereP6float4S0_jjfbS_ffb) ;  /* 0xffffffe4025c7950 */ /* 0x001fea0003c3ffff */
.L_x_53:
        /* <DEDUP_REMOVED lines=15> */
.L_x_81:


//--------------------- .text._Z6kernelP6float4S0_jjfbS_fb --------------------------
	.section	.text._Z6kernelP6float4S0_jjfbS_fb,"ax",@progbits
	.align	128
        .global         _Z6kernelP6float4S0_jjfbS_fb
        .type           _Z6kernelP6float4S0_jjfbS_fb,@function
        .size           _Z6kernelP6float4S0_jjfbS_fb,(.L_x_82 - _Z6kernelP6float4S0_jjfbS_fb)
        .other          _Z6kernelP6float4S0_jjfbS_fb,@"STO_CUDA_ENTRY STV_DEFAULT"
_Z6kernelP6float4S0_jjfbS_fb:
.text._Z6kernelP6float4S0_jjfbS_fb:
        /* <DEDUP_REMOVED lines=23> */
[----:B------:R-:W-:Y:S05]  /*0170*/  CALL.REL.NOINC `($__internal_3_$__cuda_sm3x_div_rn_noftz_f32_slowpath) ;  /* 0x0000001000047944 */ /* 0x000fea0003c00000 */
[----:B------:R-:W-:-:S07]  /*0180*/  IMAD.MOV.U32 R4, RZ, RZ, R0 ;  /* 0x000000ffff047224 */ /* 0x000fce00078e0000 */
.L_x_55:
[----:B------:R-:W-:Y:S05]  /*0190*/  BSYNC.RECONVERGENT B0 ;  /* 0x0000000000007941 */ /* 0x000fea0003800200 */
.L_x_54:
        /* <DEDUP_REMOVED lines=13> */
[----:B------:R-:W-:Y:S05]  /*0270*/  CALL.REL.NOINC `($__internal_3_$__cuda_sm3x_div_rn_noftz_f32_slowpath) ;  /* 0x0000000c00c47944 */ /* 0x000fea0003c00000 */
[----:B------:R-:W-:-:S07]  /*0280*/  IMAD.MOV.U32 R5, RZ, RZ, R0 ;  /* 0x000000ffff057224 */ /* 0x000fce00078e0000 */
.L_x_57:
[----:B------:R-:W-:Y:S05]  /*0290*/  BSYNC.RECONVERGENT B0 ;  /* 0x0000000000007941 */ /* 0x000fea0003800200 */
.L_x_56:
        /* <DEDUP_REMOVED lines=19> */
[----:B------:R-:W-:Y:S02]  /*03d0*/  IMAD.SHL.U32 R2, R11, 0x100, RZ ;  /* 0x000001000b027824 */ /* 0x000fe400078e00ff */
[----:B------:R-:W-:Y:S02]  /*03e0*/  HFMA2 R8, -RZ, RZ, 0, 0 ;  /* 0x00000000ff087431 */ /* 0x000fe400000001ff */
[----:B------:R-:W-:Y:S01]  /*03f0*/  IMAD.MOV.U32 R0, RZ, RZ, R1 ;  /* 0x000000ffff007224 */ /* 0x000fe200078e0001 */
[----:B------:R-:W0:Y:S01]  /*0400*/  LDCU.64 UR8, c[0x4][URZ] ;  /* 0x01000000ff0877ac */ /* 0x000e220008000a00 */
[----:B------:R-:W-:Y:S01]  /*0410*/  LOP3.LUT R17, R2, 0x80000000, RZ, 0xfc, !PT ;  /* 0x8000000002117812 */ /* 0x000fe200078efcff */
[----:B------:R-:W-:Y:S01]  /*0420*/  UMOV UR5, URZ ;  /* 0x000000ff00057c82 */ /* 0x000fe20008000000 */
[----:B------:R-:W-:-:S05]  /*0430*/  UMOV UR4, URZ ;  /* 0x000000ff00047c82 */ /* 0x000fca0008000000 */
.L_x_60:
        /* <DEDUP_REMOVED lines=29> */
[C---:B------:R-:W-:Y:S02]  /*0610*/  SHF.L.W.U32.HI R2, R3.reuse, 0x2, R0 ;  /* 0x0000000203027819 */ /* 0x040fe40000010e00 */
[----:B------:R-:W-:Y:S02]  /*0620*/  SHF.L.U32 R3, R3, 0x2, RZ ;  /* 0x0000000203037819 */ /* 0x000fe400000006ff */
[----:B------:R-:W-:-:S02]  /*0630*/  SHF.R.S32.HI R6, RZ, 0x1f, R2 ;  /* 0x0000001fff067819 */ /* 0x000fc40000011402 */
[----:B------:R-:W-:Y:S02]  /*0640*/  LOP3.LUT R11, R2, R11, RZ, 0x3c, !PT ;  /* 0x0000000b020b7212 */ /* 0x000fe400078e3cff */
[C---:B------:R-:W-:Y:S02]  /*0650*/  LOP3.LUT R12, R6.reuse, R3, RZ, 0x3c, !PT ;  /* 0x00000003060c7212 */ /* 0x040fe400078e3cff */
[----:B------:R-:W-:Y:S02]  /*0660*/  LOP3.LUT R13, R6, R2, RZ, 0x3c, !PT ;  /* 0x00000002060d7212 */ /* 0x000fe400078e3cff */
[----:B------:R-:W-:Y:S02]  /*0670*/  SHF.R.U32.HI R3, RZ, 0x1e, R0 ;  /* 0x0000001eff037819 */ /* 0x000fe40000011600 */
[----:B------:R-:W-:Y:S02]  /*0680*/  ISETP.GE.AND P1, PT, R11, RZ, PT ;  /* 0x000000ff0b00720c */ /* 0x000fe40003f26270 */
[----:B------:R-:W1:Y:S01]  /*0690*/  I2F.F64.S64 R12, R12 ;  /* 0x0000000c000c7312 */ /* 0x000e620000301c00 */
[----:B------:R-:W-:-:S05]  /*06a0*/  LEA.HI R0, R2, R3, RZ, 0x1 ;  /* 0x0000000302007211 */ /* 0x000fca00078f08ff */
[----:B------:R-:W-:-:S04]  /*06b0*/  IMAD.MOV R2, RZ, RZ, -R0 ;  /* 0x000000ffff027224 */ /* 0x000fc800078e0a00 */
[----:B------:R-:W-:Y:S01]  /*06c0*/  @!P0 IMAD.MOV.U32 R0, RZ, RZ, R2 ;  /* 0x000000ffff008224 */ /* 0x000fe200078e0002 */
[----:B-1----:R-:W-:-:S10]  /*06d0*/  DMUL R14, R12, UR4 ;  /* 0x000000040c0e7c28 */ /* 0x002fd40008000000 */
[----:B------:R-:W1:Y:S02]  /*06e0*/  F2F.F32.F64 R14, R14 ;  /* 0x0000000e000e7310 */ /* 0x000e640000301000 */
[----:B01----:R-:W-:-:S07]  /*06f0*/  FSEL R3, -R14, R14, !P1 ;  /* 0x0000000e0e037208 */ /* 0x003fce0004800100 */
.L_x_59:
[----:B------:R-:W-:Y:S05]  /*0700*/  BSYNC.RECONVERGENT B0 ;  /* 0x0000000000007941 */ /* 0x000fea0003800200 */
.L_x_58:
        /* <DEDUP_REMOVED lines=29> */
[----:B------:R-:W-:Y:S01]  /*08e0*/  @!P0 MOV R2, RZ ;  /* 0x000000ff00028202 */ /* 0x000fe20000000f00 */
        /* <DEDUP_REMOVED lines=8> */
.L_x_63:
        /* <DEDUP_REMOVED lines=11> */
[----:B0-----:R-:W-:Y:S01]  /*0a20*/  IADD3 R0, PT, PT, R0, 0x4, RZ ;  /* 0x0000000400007810 */ /* 0x001fe20007ffe0ff */
        /* <DEDUP_REMOVED lines=32> */
.L_x_62:
[----:B------:R-:W-:Y:S05]  /*0c30*/  BSYNC.RECONVERGENT B0 ;  /* 0x0000000000007941 */ /* 0x000fea0003800200 */
.L_x_61:
[----:B------:R-:W0:Y:S01]  /*0c40*/  LDCU.U8 UR4, c[0x0][0x39c] ;  /* 0x00007380ff0477ac */ /* 0x000e220008000000 */
[----:B------:R-:W-:Y:S01]  /*0c50*/  FMUL R3, R0, R0 ;  /* 0x0000000000037220 */ /* 0x000fe20000400000 */
[C---:B------:R-:W-:Y:S01]  /*0c60*/  LOP3.LUT R6, R2.reuse, 0x1, RZ, 0xc0, !PT ;  /* 0x0000000102067812 */ /* 0x040fe200078ec0ff */
[----:B------:R-:W-:Y:S01]  /*0c70*/  IMAD.MOV.U32 R8, RZ, RZ, 0x3c0885e4 ;  /* 0x3c0885e4ff087424 */ /* 0x000fe200078e00ff */
[----:B------:R-:W-:Y:S01]  /*0c80*/  IADD3 R2, PT, PT, R2, 0x1, RZ ;  /* 0x0000000102027810 */ /* 0x000fe20007ffe0ff */
        /* <DEDUP_REMOVED lines=30> */
.L_x_65:
[----:B------:R-:W0:Y:S01]  /*0e70*/  LDC.64 R2, c[0x0][0x380] ;  /* 0x0000e000ff027b82 */ /* 0x000e220000000a00 */
[----:B------:R-:W1:Y:S01]  /*0e80*/  LDCU UR4, c[0x0][0x390] ;  /* 0x00007200ff0477ac */ /* 0x000e620008000800 */
[----:B------:R-:W-:-:S06]  /*0e90*/  IMAD.MOV.U32 R7, RZ, RZ, 0x3f800000 ;  /* 0x3f800000ff077424 */ /* 0x000fcc00078e00ff */
[----:B------:R-:W2:Y:S01]  /*0ea0*/  LDC R6, c[0x0][0x3b0] ;  /* 0x0000ec00ff067b82 */ /* 0x000ea20000000800 */
[----:B-1----:R-:W-:-:S04]  /*0eb0*/  IMAD R9, R9, UR4, R10 ;  /* 0x0000000409097c24 */ /* 0x002fc8000f8e020a */
[----:B0-----:R-:W-:-:S05]  /*0ec0*/  IMAD.WIDE.U32 R2, R9, 0x10, R2 ;  /* 0x0000001009027825 */ /* 0x001fca00078e0002 */
[----:B--2---:R1:W-:Y:S02]  /*0ed0*/  STG.E.128 desc[UR6][R2.64], R4 ;  /* 0x0000000402007986 */ /* 0x0043e4000c101d06 */
.L_x_66:
[----:B01----:R-:W0:Y:S01]  /*0ee0*/  LDC.64 R2, c[0x0][0x388] ;  /* 0x0000e200ff027b82 */ /* 0x003e220000000a00 */
[----:B------:R-:W-:Y:S01]  /*0ef0*/  IMAD.MOV.U32 R5, RZ, RZ, 0x437f0000 ;  /* 0x437f0000ff057424 */ /* 0x000fe200078e00ff */
[----:B------:R-:W-:Y:S01]  /*0f00*/  MOV R6, RZ ;  /* 0x000000ff00067202 */ /* 0x000fe20000000f00 */
[----:B------:R-:W-:Y:S02]  /*0f10*/  IMAD.MOV.U32 R4, RZ, RZ, RZ ;  /* 0x000000ffff047224 */ /* 0x000fe400078e00ff */
[----:B------:R-:W-:Y:S02]  /*0f20*/  IMAD.MOV.U32 R7, RZ, RZ, 0x3f800000 ;  /* 0x3f800000ff077424 */ /* 0x000fe400078e00ff */
[----:B0-----:R-:W-:-:S05]  /*0f30*/  IMAD.WIDE.U32 R2, R9, 0x10, R2 ;  /* 0x0000001009027825 */ /* 0x001fca00078e0002 */
[----:B------:R-:W-:Y:S01]  /*0f40*/  STG.E.128 desc[UR6][R2.64], R4 ;  /* 0x0000000402007986 */ /* 0x000fe2000c101d06 */
[----:B------:R-:W-:Y:S05]  /*0f50*/  EXIT ;  /* 0x000000000000794d */ /* 0x000fea0003800000 */
.L_x_64:
[----:B------:R-:W0:Y:S01]  /*0f60*/  LDC.64 R2, c[0x0][0x380] ;  /* 0x0000e000ff027b82 */ /* 0x000e220000000a00 */
[----:B------:R-:W1:Y:S01]  /*0f70*/  LDCU UR4, c[0x0][0x390] ;  /* 0x00007200ff0477ac */ /* 0x000e620008000800 */
[----:B------:R-:W2:Y:S06]  /*0f80*/  LDCU.128 UR8, c[0x0][0x3a0] ;  /* 0x00007400ff0877ac */ /* 0x000eac0008000c00 */
[----:B------:R-:W3:Y:S01]  /*0f90*/  LDC.64 R12, c[0x0][0x388] ;  /* 0x0000e200ff0c7b82 */ /* 0x000ee20000000a00 */
[----:B-1----:R-:W-:Y:S01]  /*0fa0*/  IMAD R7, R9, UR4, R10 ;  /* 0x0000000409077c24 */ /* 0x002fe2000f8e020a */
[----:B------:R-:W1:Y:S03]  /*0fb0*/  LDCU.U8 UR4, c[0x0][0x3b4] ;  /* 0x00007680ff0477ac */ /* 0x000e660008000000 */
[----:B0-----:R-:W-:-:S05]  /*0fc0*/  IMAD.WIDE.U32 R2, R7, 0x10, R2 ;  /* 0x0000001007027825 */ /* 0x001fca00078e0002 */
[----:B------:R-:W2:Y:S01]  /*0fd0*/  LDG.E.128 R8, desc[UR6][R2.64] ;  /* 0x0000000602087981 */ /* 0x000ea2000c1e1d00 */
[----:B---3--:R-:W-:Y:S01]  /*0fe0*/  IMAD.WIDE.U32 R12, R7, 0x10, R12 ;  /* 0x00000010070c7825 */ /* 0x008fe200078e000c */
[----:B-1----:R-:W-:-:S03]  /*0ff0*/  UPRMT UR4, UR4, 0x8880, URZ ;  /* 0x0000888004047896 */ /* 0x002fc600080000ff */
[----:B--2---:R-:W-:-:S04]  /*1000*/  FMUL R9, R9, UR9 ;  /* 0x0000000909097c20 */ /* 0x004fc80008400000 */
[----:B------:R-:W-:-:S04]  /*1010*/  FFMA R9, R8, UR8, R9 ;  /* 0x0000000808097c23 */ /* 0x000fc80008000009 */
[----:B------:R-:W-:-:S04]  /*1020*/  FFMA R9, R10, UR10, R9 ;  /* 0x0000000a0a097c23 */ /* 0x000fc80008000009 */
[----:B------:R-:W-:-:S05]  /*1030*/  FADD R9, R9, UR11 ;  /* 0x0000000b09097e21 */ /* 0x000fca0008000000 */
[----:B------:R-:W-:-:S13]  /*1040*/  FSETP.GT.AND P1, PT, R9, -9.9999999747524270788e-07, PT ;  /* 0xb58637bd0900780b */ /* 0x000fda0003f24000 */
[----:B------:R-:W2:Y:S01]  /*1050*/  @P1 LDG.E R0, desc[UR6][R12.64] ;  /* 0x000000060c001981 */ /* 0x000ea2000c1e1900 */
[----:B------:R-:W-:Y:S01]  /*1060*/  ISETP.NE.AND P2, PT, RZ, UR4, PT ;  /* 0x00000004ff007c0c */ /* 0x000fe2000bf45270 */
[----:B------:R-:W-:Y:S02]  /*1070*/  IMAD.MOV.U32 R10, RZ, RZ, RZ ;  /* 0x000000ffff0a7224 */ /* 0x000fe400078e00ff */
[----:B------:R-:W-:Y:S01]  /*1080*/  IMAD.MOV.U32 R8, RZ, RZ, RZ ;  /* 0x000000ffff087224 */ /* 0x000fe200078e00ff */
[----:B------:R-:W-:Y:S01]  /*1090*/  @P1 MOV R8, 0x437f0000 ;  /* 0x437f000000081802 */ /* 0x000fe20000000f00 */
[----:B------:R-:W-:Y:S02]  /*10a0*/  IMAD.MOV.U32 R9, RZ, RZ, 0x437f0000 ;  /* 0x437f0000ff097424 */ /* 0x000fe400078e00ff */
[----:B------:R-:W-:Y:S02]  /*10b0*/  IMAD.MOV.U32 R11, RZ, RZ, 0x3f800000 ;  /* 0x3f800000ff0b7424 */ /* 0x000fe400078e00ff */
[----:B------:R-:W-:-:S04]  /*10c0*/  @P1 IMAD.MOV.U32 R9, RZ, RZ, RZ ;  /* 0x000000ffff091224 */ /* 0x000fc800078e00ff */
[----:B------:R-:W0:Y:S02]  /*10d0*/  @P2 LDC R7, c[0x0][0x3b0] ;  /* 0x0000ec00ff072b82 */ /* 0x000e240000000800 */
[----:B0-----:R-:W-:Y:S01]  /*10e0*/  @P2 FFMA R6, R6, 0.5, R7 ;  /* 0x3f00000006062823 */ /* 0x001fe20000000007 */
[----:B------:R-:W-:Y:S01]  /*10f0*/  IMAD.MOV.U32 R7, RZ, RZ, 0x3f800000 ;  /* 0x3f800000ff077424 */ /* 0x000fe200078e00ff */
[----:B--2---:R-:W-:-:S04]  /*1100*/  @P1 FSETP.NEU.AND P0, PT, R0, 255, PT ;  /* 0x437f00000000180b */ /* 0x004fc80003f0d000 */
[----:B------:R-:W-:-:S05]  /*1110*/  @P1 FSEL R10, RZ, 255, !P0 ;  /* 0x437f0000ff0a1808 */ /* 0x000fca0004000000 */
[----:B------:R0:W-:Y:S04]  /*1120*/  STG.E.128 desc[UR6][R12.64], R8 ;  /* 0x000000080c007986 */ /* 0x0001e8000c101d06 */
[----:B------:R0:W-:Y:S01]  /*1130*/  @P2 STG.E.128 desc[UR6][R2.64], R4 ;  /* 0x0000000402002986 */ /* 0x0001e2000c101d06 */
[----:B------:R-:W-:Y:S05]  /*1140*/  @P2 EXIT ;  /* 0x000000000000294d */ /* 0x000fea0003800000 */
[----:B0-----:R-:W0:Y:S01]  /*1150*/  LDC R6, c[0x0][0x3b0] ;  /* 0x0000ec00ff067b82 */ /* 0x001e220000000800 */
[----:B------:R-:W-:-:S05]  /*1160*/  IMAD.MOV.U32 R7, RZ, RZ, 0x3f800000 ;  /* 0x3f800000ff077424 */ /* 0x000fca00078e00ff */
[----:B0-----:R-:W-:Y:S01]  /*1170*/  STG.E.128 desc[UR6][R2.64], R4 ;  /* 0x0000000402007986 */ /* 0x001fe2000c101d06 */
[----:B------:R-:W-:Y:S05]  /*1180*/  EXIT ;  /* 0x000000000000794d */ /* 0x000fea0003800000 */
        .weak           $__internal_3_$__cuda_sm3x_div_rn_noftz_f32_slowpath
        .type           $__internal_3_$__cuda_sm3x_div_rn_noftz_f32_slowpath,@function
        .size           $__internal_3_$__cuda_sm3x_div_rn_noftz_f32_slowpath,(.L_x_82 - $__internal_3_$__cuda_sm3x_div_rn_noftz_f32_slowpath)
$__internal_3_$__cuda_sm3x_div_rn_noftz_f32_slowpath:
        /* <DEDUP_REMOVED lines=34> */
.L_x_68:
        /* <DEDUP_REMOVED lines=51> */
.L_x_75:
[----:B------:R-:W-:-:S04]  /*16e0*/  LOP3.LUT R0, R0, 0x80000000, RZ, 0xc0, !PT ;  /* 0x8000000000007812 */ /* 0x000fc800078ec0ff */
[----:B------:R-:W-:Y:S01]  /*16f0*/  LOP3.LUT R0, R0, 0x7f800000, RZ, 0xfc, !PT ;  /* 0x7f80000000007812 */ /* 0x000fe200078efcff */
[----:B------:R-:W-:Y:S06]  /*1700*/  BRA `(.L_x_76) ;  /* 0x0000000000047947 */ /* 0x000fec0003800000 */
.L_x_74:
[----:B------:R-:W-:-:S07]  /*1710*/  IMAD R0, R6, 0x800000, R0 ;  /* 0x0080000006007824 */ /* 0x000fce00078e0200 */
.L_x_76:
[----:B------:R-:W-:Y:S05]  /*1720*/  BSYNC.RECONVERGENT B2 ;  /* 0x0000000000027941 */ /* 0x000fea0003800200 */
.L_x_73:
[----:B------:R-:W-:Y:S05]  /*1730*/  BRA `(.L_x_77) ;  /* 0x0000000000207947 */ /* 0x000fea0003800000 */
.L_x_72:
[----:B------:R-:W-:-:S04]  /*1740*/  LOP3.LUT R0, R3, 0x80000000, R0, 0x48, !PT ;  /* 0x8000000003007812 */ /* 0x000fc800078e4800 */
[----:B------:R-:W-:Y:S01]  /*1750*/  LOP3.LUT R0, R0, 0x7f800000, RZ, 0xfc, !PT ;  /* 0x7f80000000007812 */ /* 0x000fe200078efcff */
[----:B------:R-:W-:Y:S06]  /*1760*/  BRA `(.L_x_77) ;  /* 0x0000000000147947 */ /* 0x000fec0003800000 */
.L_x_71:
[----:B------:R-:W-:Y:S01]  /*1770*/  LOP3.LUT R0, R3, 0x80000000, R0, 0x48, !PT ;  /* 0x8000000003007812 */ /* 0x000fe200078e4800 */
[----:B------:R-:W-:Y:S06]  /*1780*/  BRA `(.L_x_77) ;  /* 0x00000000000c7947 */ /* 0x000fec0003800000 */
.L_x_70:
[----:B------:R-:W0:Y:S01]  /*1790*/  MUFU.RSQ R0, -QNAN ;  /* 0xffc0000000007908 */ /* 0x000e220000001400 */
[----:B------:R-:W-:Y:S05]  /*17a0*/  BRA `(.L_x_77) ;  /* 0x0000000000047947 */ /* 0x000fea0003800000 */
.L_x_69:
[----:B------:R-:W-:-:S07]  /*17b0*/  FADD.FTZ R0, R0, R3 ;  /* 0x0000000300007221 */ /* 0x000fce0000010000 */
.L_x_77:
[----:B------:R-:W-:Y:S05]  /*17c0*/  BSYNC.RECONVERGENT B1 ;  /* 0x0000000000017941 */ /* 0x000fea0003800200 */
.L_x_67:
[----:B------:R-:W-:-:S04]  /*17d0*/  IMAD.MOV.U32 R3, RZ, RZ, 0x0 ;  /* 0x00000000ff037424 */ /* 0x000fc800078e00ff */
[----:B0-----:R-:W-:Y:S05]  /*17e0*/  RET.REL.NODEC R2 `(_Z6kernelP6float4S0_jjfbS_fb) ;  /* 0xffffffe802047950 */ /* 0x001fea0003c3ffff */
.L_x_78:
        /* <DEDUP_REMOVED lines=9> */
.L_x_82:


//--------------------- .nv.global.init           --------------------------
	.section	.nv.global.init,"aw",@progbits
	.align	4
.nv.global.init:
	.type		__cudart_i2opi_f,@object
	.size		__cudart_i2opi_f,(.L_0 - __cudart_i2opi_f)
__cudart_i2opi_f:
        /*0000*/ 	.byte	0x41, 0x90, 0x43, 0x3c, 0x99, 0x95, 0x62, 0xdb, 0xc0, 0xdd, 0x34, 0xf5, 0xd1, 0x57, 0x27, 0xfc
        /*0010*/ 	.byte	0x29, 0x15, 0x44, 0x4e, 0x6e, 0x83, 0xf9, 0xa2
.L_0:


//--------------------- .nv.shared.reserved.0     --------------------------
	.section	.nv.shared.reserved.0,"aw",@nobits
	.weak		__nv_reservedSMEM_offset_0_alias
	.size		__nv_reservedSMEM_offset_0_alias, 0, 64
	.other		__nv_reservedSMEM_offset_0_alias,@"STO_CUDA_RESERVED_SHARED STV_DEFAULT"
__nv_reservedSMEM_offset_0_alias:
	.zero		0
	.zero		64


//--------------------- .nv.constant0._Z28kernel_clip_surface_Y_saddleP6float4S0_jjfbS_fb --------------------------
	.section	.nv.constant0._Z28kernel_clip_surface_Y_saddleP6float4S0_jjfbS_fb,"a",@progbits
	.sectionflags	@""
	.align	4
.nv.constant0._Z28kernel_clip_surface_Y_saddleP6float4S0_jjfbS_fb:
	.zero		949


//--------------------- .nv.constant0._Z18kernel_clip_sphereP6float4S0_jjfbS_ffb --------------------------
	.section	.nv.constant0._Z18kernel_clip_sphereP6float4S0_jjfbS_ffb,"a",@progbits
	.sectionflags	@""
	.align	4
.nv.constant0._Z18kernel_clip_sphereP6float4S0_jjfbS_ffb:
	.zero		953


//--------------------- .nv.constant0._Z6kernelP6float4S0_jjfbS_fb --------------------------
	.section	.nv.constant0._Z6kernelP6float4S0_jjfbS_fb,"a",@progbits
	.sectionflags	@""
	.align	4
.nv.constant0._Z6kernelP6float4S0_jjfbS_fb:
	.zero		949


//--------------------- SYMBOLS --------------------------

	.type		.nv.reservedSmem.offset0,@object
	.size		.nv.reservedSmem.offset0,0x4
